//
// Generated by NVIDIA NVVM Compiler
//
// Compiler Build ID: CL-36424714
// Cuda compilation tools, release 13.0, V13.0.88
// Based on NVVM 20.0.0
//

.version 9.0
.target sm_100
.address_size 64

	// .globl	_Z6cu_maxjfPf
.extern .shared .align 16 .b8 acc[];
.extern .shared .align 16 .b8 x[];

.visible .entry _Z6cu_maxjfPf(
	.param .u32 _Z6cu_maxjfPf_param_0,
	.param .f32 _Z6cu_maxjfPf_param_1,
	.param .u64 .ptr .align 1 _Z6cu_maxjfPf_param_2
)
{
	.reg .pred 	%p<2>;
	.reg .b32 	%r<6>;
	.reg .b32 	%f<4>;
	.reg .b64 	%rd<5>;

	ld.param.u32 	%r2, [_Z6cu_maxjfPf_param_0];
	ld.param.f32 	%f1, [_Z6cu_maxjfPf_param_1];
	ld.param.u64 	%rd1, [_Z6cu_maxjfPf_param_2];
	mov.u32 	%r3, %ctaid.x;
	mov.u32 	%r4, %ntid.x;
	mov.u32 	%r5, %tid.x;
	mad.lo.s32 	%r1, %r3, %r4, %r5;
	setp.ge.u32 	%p1, %r1, %r2;
	@%p1 bra 	$L__BB0_2;
	cvta.to.global.u64 	%rd2, %rd1;
	mul.wide.s32 	%rd3, %r1, 4;
	add.s64 	%rd4, %rd2, %rd3;
	ld.global.f32 	%f2, [%rd4];
	max.f32 	%f3, %f2, %f1;
	st.global.f32 	[%rd4], %f3;
$L__BB0_2:
	ret;

}
	// .globl	_Z8cu_onemmjjj6float2PS_jS_S0_j
.visible .entry _Z8cu_onemmjjj6float2PS_jS_S0_j(
	.param .u32 _Z8cu_onemmjjj6float2PS_jS_S0_j_param_0,
	.param .u32 _Z8cu_onemmjjj6float2PS_jS_S0_j_param_1,
	.param .u32 _Z8cu_onemmjjj6float2PS_jS_S0_j_param_2,
	.param .align 8 .b8 _Z8cu_onemmjjj6float2PS_jS_S0_j_param_3[8],
	.param .u64 .ptr .align 1 _Z8cu_onemmjjj6float2PS_jS_S0_j_param_4,
	.param .u32 _Z8cu_onemmjjj6float2PS_jS_S0_j_param_5,
	.param .align 8 .b8 _Z8cu_onemmjjj6float2PS_jS_S0_j_param_6[8],
	.param .u64 .ptr .align 1 _Z8cu_onemmjjj6float2PS_jS_S0_j_param_7,
	.param .u32 _Z8cu_onemmjjj6float2PS_jS_S0_j_param_8
)
{
	.reg .pred 	%p<8>;
	.reg .b32 	%r<27>;
	.reg .b32 	%f<43>;
	.reg .b64 	%rd<9>;

	ld.param.u32 	%r14, [_Z8cu_onemmjjj6float2PS_jS_S0_j_param_0];
	ld.param.u32 	%r15, [_Z8cu_onemmjjj6float2PS_jS_S0_j_param_2];
	ld.param.v2.f32 	{%f11, %f12}, [_Z8cu_onemmjjj6float2PS_jS_S0_j_param_3];
	ld.param.u64 	%rd3, [_Z8cu_onemmjjj6float2PS_jS_S0_j_param_4];
	ld.param.u32 	%r16, [_Z8cu_onemmjjj6float2PS_jS_S0_j_param_5];
	ld.param.v2.f32 	{%f13, %f14}, [_Z8cu_onemmjjj6float2PS_jS_S0_j_param_6];
	ld.param.u64 	%rd4, [_Z8cu_onemmjjj6float2PS_jS_S0_j_param_7];
	ld.param.u32 	%r17, [_Z8cu_onemmjjj6float2PS_jS_S0_j_param_8];
	mov.u32 	%r26, %tid.x;
	mov.u32 	%r2, %ctaid.x;
	setp.ge.u32 	%p1, %r26, %r15;
	mov.f32 	%f41, 0f00000000;
	mov.f32 	%f42, %f41;
	@%p1 bra 	$L__BB1_3;
	mul.lo.s32 	%r3, %r16, %r2;
	mov.u32 	%r4, %ntid.x;
	cvta.to.global.u64 	%rd1, %rd3;
	mov.f32 	%f42, 0f00000000;
	mov.f32 	%f41, %f42;
	mov.u32 	%r24, %r26;
$L__BB1_2:
	add.s32 	%r18, %r24, %r3;
	mul.wide.u32 	%rd5, %r18, 8;
	add.s64 	%rd6, %rd1, %rd5;
	ld.global.v2.f32 	{%f17, %f18}, [%rd6];
	add.f32 	%f42, %f42, %f17;
	add.f32 	%f41, %f41, %f18;
	add.s32 	%r24, %r24, %r4;
	setp.lt.u32 	%p2, %r24, %r15;
	@%p2 bra 	$L__BB1_2;
$L__BB1_3:
	shl.b32 	%r19, %r26, 3;
	mov.u32 	%r20, acc;
	add.s32 	%r7, %r20, %r19;
	st.shared.v2.f32 	[%r7], {%f42, %f41};
	bar.sync 	0;
	mov.u32 	%r8, %ntid.x;
	setp.lt.u32 	%p3, %r8, 2;
	@%p3 bra 	$L__BB1_8;
	mov.u32 	%r25, %r8;
$L__BB1_5:
	shr.u32 	%r10, %r25, 1;
	setp.ge.u32 	%p4, %r26, %r10;
	@%p4 bra 	$L__BB1_7;
	ld.shared.v2.f32 	{%f19, %f20}, [%r7];
	shl.b32 	%r21, %r10, 3;
	add.s32 	%r22, %r7, %r21;
	ld.shared.v2.f32 	{%f21, %f22}, [%r22];
	add.f32 	%f23, %f19, %f21;
	add.f32 	%f24, %f20, %f22;
	st.shared.v2.f32 	[%r7], {%f23, %f24};
$L__BB1_7:
	bar.sync 	0;
	setp.gt.u32 	%p5, %r25, 3;
	mov.u32 	%r25, %r10;
	@%p5 bra 	$L__BB1_5;
$L__BB1_8:
	setp.ge.u32 	%p6, %r26, %r14;
	@%p6 bra 	$L__BB1_11;
	ld.shared.v2.f32 	{%f25, %f26}, [acc];
	mul.lo.s32 	%r11, %r17, %r2;
	mul.f32 	%f27, %f11, %f25;
	mul.f32 	%f28, %f12, %f26;
	sub.f32 	%f9, %f27, %f28;
	mul.f32 	%f29, %f11, %f26;
	fma.rn.f32 	%f10, %f12, %f25, %f29;
	cvta.to.global.u64 	%rd2, %rd4;
$L__BB1_10:
	add.s32 	%r23, %r26, %r11;
	mul.wide.u32 	%rd7, %r23, 8;
	add.s64 	%rd8, %rd2, %rd7;
	ld.global.v2.f32 	{%f30, %f31}, [%rd8];
	mul.f32 	%f32, %f13, %f30;
	mul.f32 	%f33, %f14, %f31;
	sub.f32 	%f34, %f32, %f33;
	mul.f32 	%f35, %f13, %f31;
	fma.rn.f32 	%f36, %f14, %f30, %f35;
	add.f32 	%f37, %f9, %f34;
	add.f32 	%f38, %f10, %f36;
	st.global.v2.f32 	[%rd8], {%f37, %f38};
	add.s32 	%r26, %r26, %r8;
	setp.lt.u32 	%p7, %r26, %r14;
	@%p7 bra 	$L__BB1_10;
$L__BB1_11:
	ret;

}
	// .globl	_Z14cu_exw_csrmm_Hjjj6float2PS_PjS1_S0_jS_S0_j
.visible .entry _Z14cu_exw_csrmm_Hjjj6float2PS_PjS1_S0_jS_S0_j(
	.param .u32 _Z14cu_exw_csrmm_Hjjj6float2PS_PjS1_S0_jS_S0_j_param_0,
	.param .u32 _Z14cu_exw_csrmm_Hjjj6float2PS_PjS1_S0_jS_S0_j_param_1,
	.param .u32 _Z14cu_exw_csrmm_Hjjj6float2PS_PjS1_S0_jS_S0_j_param_2,
	.param .align 8 .b8 _Z14cu_exw_csrmm_Hjjj6float2PS_PjS1_S0_jS_S0_j_param_3[8],
	.param .u64 .ptr .align 1 _Z14cu_exw_csrmm_Hjjj6float2PS_PjS1_S0_jS_S0_j_param_4,
	.param .u64 .ptr .align 1 _Z14cu_exw_csrmm_Hjjj6float2PS_PjS1_S0_jS_S0_j_param_5,
	.param .u64 .ptr .align 1 _Z14cu_exw_csrmm_Hjjj6float2PS_PjS1_S0_jS_S0_j_param_6,
	.param .u64 .ptr .align 1 _Z14cu_exw_csrmm_Hjjj6float2PS_PjS1_S0_jS_S0_j_param_7,
	.param .u32 _Z14cu_exw_csrmm_Hjjj6float2PS_PjS1_S0_jS_S0_j_param_8,
	.param .align 8 .b8 _Z14cu_exw_csrmm_Hjjj6float2PS_PjS1_S0_jS_S0_j_param_9[8],
	.param .u64 .ptr .align 1 _Z14cu_exw_csrmm_Hjjj6float2PS_PjS1_S0_jS_S0_j_param_10,
	.param .u32 _Z14cu_exw_csrmm_Hjjj6float2PS_PjS1_S0_jS_S0_j_param_11
)
{
	.reg .pred 	%p<22>;
	.reg .b32 	%r<156>;
	.reg .b32 	%f<175>;
	.reg .b64 	%rd<107>;

	ld.param.u32 	%r65, [_Z14cu_exw_csrmm_Hjjj6float2PS_PjS1_S0_jS_S0_j_param_0];
	ld.param.u32 	%r66, [_Z14cu_exw_csrmm_Hjjj6float2PS_PjS1_S0_jS_S0_j_param_1];
	ld.param.u32 	%r67, [_Z14cu_exw_csrmm_Hjjj6float2PS_PjS1_S0_jS_S0_j_param_2];
	ld.param.v2.f32 	{%f5, %f6}, [_Z14cu_exw_csrmm_Hjjj6float2PS_PjS1_S0_jS_S0_j_param_3];
	ld.param.u64 	%rd5, [_Z14cu_exw_csrmm_Hjjj6float2PS_PjS1_S0_jS_S0_j_param_6];
	ld.param.u64 	%rd6, [_Z14cu_exw_csrmm_Hjjj6float2PS_PjS1_S0_jS_S0_j_param_7];
	ld.param.u64 	%rd7, [_Z14cu_exw_csrmm_Hjjj6float2PS_PjS1_S0_jS_S0_j_param_10];
	cvta.to.global.u64 	%rd1, %rd6;
	cvta.to.global.u64 	%rd2, %rd7;
	mov.u32 	%r68, %ctaid.x;
	mov.u32 	%r69, %ntid.x;
	mov.u32 	%r70, %tid.x;
	mad.lo.s32 	%r1, %r68, %r69, %r70;
	setp.ge.u32 	%p1, %r1, %r65;
	@%p1 bra 	$L__BB2_30;
	cvta.to.global.u64 	%rd8, %rd5;
	mul.wide.s32 	%rd9, %r1, 4;
	add.s64 	%rd10, %rd8, %rd9;
	ld.global.u32 	%r142, [%rd10];
	ld.global.u32 	%r3, [%rd10+4];
	setp.eq.s32 	%p2, %r142, %r3;
	@%p2 bra 	$L__BB2_30;
	setp.eq.s32 	%p3, %r66, 0;
	@%p3 bra 	$L__BB2_15;
	and.b32  	%r4, %r66, 15;
	setp.lt.u32 	%p4, %r66, 16;
	mov.b32 	%r136, 0;
	@%p4 bra 	$L__BB2_6;
	and.b32  	%r136, %r66, -16;
	mov.b32 	%r141, 0;
	mov.u32 	%r74, x;
$L__BB2_5:
	.pragma "nounroll";
	shl.b32 	%r73, %r141, 3;
	add.s32 	%r75, %r74, %r73;
	mad.lo.s32 	%r76, %r141, %r65, %r1;
	mul.wide.u32 	%rd11, %r76, 8;
	add.s64 	%rd12, %rd1, %rd11;
	ld.global.v2.f32 	{%f7, %f8}, [%rd12];
	add.s32 	%r77, %r76, %r65;
	mul.wide.u32 	%rd13, %r77, 8;
	add.s64 	%rd14, %rd1, %rd13;
	ld.global.v2.f32 	{%f9, %f10}, [%rd14];
	st.shared.v4.f32 	[%r75], {%f7, %f8, %f9, %f10};
	add.s32 	%r78, %r77, %r65;
	mul.wide.u32 	%rd15, %r78, 8;
	add.s64 	%rd16, %rd1, %rd15;
	ld.global.v2.f32 	{%f11, %f12}, [%rd16];
	add.s32 	%r79, %r78, %r65;
	mul.wide.u32 	%rd17, %r79, 8;
	add.s64 	%rd18, %rd1, %rd17;
	ld.global.v2.f32 	{%f13, %f14}, [%rd18];
	st.shared.v4.f32 	[%r75+16], {%f11, %f12, %f13, %f14};
	add.s32 	%r80, %r79, %r65;
	mul.wide.u32 	%rd19, %r80, 8;
	add.s64 	%rd20, %rd1, %rd19;
	ld.global.v2.f32 	{%f15, %f16}, [%rd20];
	add.s32 	%r81, %r80, %r65;
	mul.wide.u32 	%rd21, %r81, 8;
	add.s64 	%rd22, %rd1, %rd21;
	ld.global.v2.f32 	{%f17, %f18}, [%rd22];
	st.shared.v4.f32 	[%r75+32], {%f15, %f16, %f17, %f18};
	add.s32 	%r82, %r81, %r65;
	mul.wide.u32 	%rd23, %r82, 8;
	add.s64 	%rd24, %rd1, %rd23;
	ld.global.v2.f32 	{%f19, %f20}, [%rd24];
	add.s32 	%r83, %r82, %r65;
	mul.wide.u32 	%rd25, %r83, 8;
	add.s64 	%rd26, %rd1, %rd25;
	ld.global.v2.f32 	{%f21, %f22}, [%rd26];
	st.shared.v4.f32 	[%r75+48], {%f19, %f20, %f21, %f22};
	add.s32 	%r84, %r83, %r65;
	mul.wide.u32 	%rd27, %r84, 8;
	add.s64 	%rd28, %rd1, %rd27;
	ld.global.v2.f32 	{%f23, %f24}, [%rd28];
	add.s32 	%r85, %r84, %r65;
	mul.wide.u32 	%rd29, %r85, 8;
	add.s64 	%rd30, %rd1, %rd29;
	ld.global.v2.f32 	{%f25, %f26}, [%rd30];
	st.shared.v4.f32 	[%r75+64], {%f23, %f24, %f25, %f26};
	add.s32 	%r86, %r85, %r65;
	mul.wide.u32 	%rd31, %r86, 8;
	add.s64 	%rd32, %rd1, %rd31;
	ld.global.v2.f32 	{%f27, %f28}, [%rd32];
	add.s32 	%r87, %r86, %r65;
	mul.wide.u32 	%rd33, %r87, 8;
	add.s64 	%rd34, %rd1, %rd33;
	ld.global.v2.f32 	{%f29, %f30}, [%rd34];
	st.shared.v4.f32 	[%r75+80], {%f27, %f28, %f29, %f30};
	add.s32 	%r88, %r87, %r65;
	mul.wide.u32 	%rd35, %r88, 8;
	add.s64 	%rd36, %rd1, %rd35;
	ld.global.v2.f32 	{%f31, %f32}, [%rd36];
	add.s32 	%r89, %r88, %r65;
	mul.wide.u32 	%rd37, %r89, 8;
	add.s64 	%rd38, %rd1, %rd37;
	ld.global.v2.f32 	{%f33, %f34}, [%rd38];
	st.shared.v4.f32 	[%r75+96], {%f31, %f32, %f33, %f34};
	add.s32 	%r90, %r89, %r65;
	mul.wide.u32 	%rd39, %r90, 8;
	add.s64 	%rd40, %rd1, %rd39;
	ld.global.v2.f32 	{%f35, %f36}, [%rd40];
	add.s32 	%r91, %r90, %r65;
	mul.wide.u32 	%rd41, %r91, 8;
	add.s64 	%rd42, %rd1, %rd41;
	ld.global.v2.f32 	{%f37, %f38}, [%rd42];
	st.shared.v4.f32 	[%r75+112], {%f35, %f36, %f37, %f38};
	add.s32 	%r141, %r141, 16;
	setp.eq.s32 	%p5, %r141, %r136;
	@%p5 bra 	$L__BB2_6;
	bra.uni 	$L__BB2_5;
$L__BB2_6:
	setp.eq.s32 	%p6, %r4, 0;
	@%p6 bra 	$L__BB2_15;
	and.b32  	%r7, %r66, 7;
	setp.lt.u32 	%p7, %r4, 8;
	@%p7 bra 	$L__BB2_9;
	shl.b32 	%r92, %r136, 3;
	mov.u32 	%r93, x;
	add.s32 	%r94, %r93, %r92;
	mad.lo.s32 	%r95, %r136, %r65, %r1;
	mul.wide.u32 	%rd43, %r95, 8;
	add.s64 	%rd44, %rd1, %rd43;
	ld.global.v2.f32 	{%f39, %f40}, [%rd44];
	st.shared.v2.f32 	[%r94], {%f39, %f40};
	add.s32 	%r96, %r95, %r65;
	mul.wide.u32 	%rd45, %r96, 8;
	add.s64 	%rd46, %rd1, %rd45;
	ld.global.v2.f32 	{%f41, %f42}, [%rd46];
	st.shared.v2.f32 	[%r94+8], {%f41, %f42};
	add.s32 	%r97, %r96, %r65;
	mul.wide.u32 	%rd47, %r97, 8;
	add.s64 	%rd48, %rd1, %rd47;
	ld.global.v2.f32 	{%f43, %f44}, [%rd48];
	st.shared.v2.f32 	[%r94+16], {%f43, %f44};
	add.s32 	%r98, %r97, %r65;
	mul.wide.u32 	%rd49, %r98, 8;
	add.s64 	%rd50, %rd1, %rd49;
	ld.global.v2.f32 	{%f45, %f46}, [%rd50];
	st.shared.v2.f32 	[%r94+24], {%f45, %f46};
	add.s32 	%r99, %r98, %r65;
	mul.wide.u32 	%rd51, %r99, 8;
	add.s64 	%rd52, %rd1, %rd51;
	ld.global.v2.f32 	{%f47, %f48}, [%rd52];
	st.shared.v2.f32 	[%r94+32], {%f47, %f48};
	add.s32 	%r100, %r99, %r65;
	mul.wide.u32 	%rd53, %r100, 8;
	add.s64 	%rd54, %rd1, %rd53;
	ld.global.v2.f32 	{%f49, %f50}, [%rd54];
	st.shared.v2.f32 	[%r94+40], {%f49, %f50};
	add.s32 	%r101, %r100, %r65;
	mul.wide.u32 	%rd55, %r101, 8;
	add.s64 	%rd56, %rd1, %rd55;
	ld.global.v2.f32 	{%f51, %f52}, [%rd56];
	st.shared.v2.f32 	[%r94+48], {%f51, %f52};
	add.s32 	%r102, %r101, %r65;
	mul.wide.u32 	%rd57, %r102, 8;
	add.s64 	%rd58, %rd1, %rd57;
	ld.global.v2.f32 	{%f53, %f54}, [%rd58];
	st.shared.v2.f32 	[%r94+56], {%f53, %f54};
	add.s32 	%r136, %r136, 8;
$L__BB2_9:
	setp.eq.s32 	%p8, %r7, 0;
	@%p8 bra 	$L__BB2_15;
	and.b32  	%r10, %r66, 3;
	setp.lt.u32 	%p9, %r7, 4;
	@%p9 bra 	$L__BB2_12;
	shl.b32 	%r103, %r136, 3;
	mov.u32 	%r104, x;
	add.s32 	%r105, %r104, %r103;
	mad.lo.s32 	%r106, %r136, %r65, %r1;
	mul.wide.u32 	%rd59, %r106, 8;
	add.s64 	%rd60, %rd1, %rd59;
	ld.global.v2.f32 	{%f55, %f56}, [%rd60];
	st.shared.v2.f32 	[%r105], {%f55, %f56};
	add.s32 	%r107, %r106, %r65;
	mul.wide.u32 	%rd61, %r107, 8;
	add.s64 	%rd62, %rd1, %rd61;
	ld.global.v2.f32 	{%f57, %f58}, [%rd62];
	st.shared.v2.f32 	[%r105+8], {%f57, %f58};
	add.s32 	%r108, %r107, %r65;
	mul.wide.u32 	%rd63, %r108, 8;
	add.s64 	%rd64, %rd1, %rd63;
	ld.global.v2.f32 	{%f59, %f60}, [%rd64];
	st.shared.v2.f32 	[%r105+16], {%f59, %f60};
	add.s32 	%r109, %r108, %r65;
	mul.wide.u32 	%rd65, %r109, 8;
	add.s64 	%rd66, %rd1, %rd65;
	ld.global.v2.f32 	{%f61, %f62}, [%rd66];
	st.shared.v2.f32 	[%r105+24], {%f61, %f62};
	add.s32 	%r136, %r136, 4;
$L__BB2_12:
	setp.eq.s32 	%p10, %r10, 0;
	@%p10 bra 	$L__BB2_15;
	mov.b32 	%r140, 0;
	mov.u32 	%r112, x;
$L__BB2_14:
	.pragma "nounroll";
	shl.b32 	%r111, %r136, 3;
	add.s32 	%r113, %r112, %r111;
	mad.lo.s32 	%r114, %r136, %r65, %r1;
	mul.wide.u32 	%rd67, %r114, 8;
	add.s64 	%rd68, %rd1, %rd67;
	ld.global.v2.f32 	{%f63, %f64}, [%rd68];
	st.shared.v2.f32 	[%r113], {%f63, %f64};
	add.s32 	%r136, %r136, 1;
	add.s32 	%r140, %r140, 1;
	setp.ne.s32 	%p11, %r140, %r10;
	@%p11 bra 	$L__BB2_14;
$L__BB2_15:
	setp.ge.u32 	%p12, %r142, %r3;
	@%p12 bra 	$L__BB2_30;
	setp.eq.s32 	%p13, %r66, 0;
	@%p13 bra 	$L__BB2_30;
	and.b32  	%r17, %r66, 7;
	and.b32  	%r18, %r66, 3;
	and.b32  	%r19, %r66, -8;
	and.b32  	%r20, %r66, 1;
	neg.s32 	%r21, %r19;
	shl.b32 	%r22, %r67, 3;
	mul.lo.s32 	%r23, %r67, 3;
	shl.b32 	%r24, %r67, 2;
	mul.lo.s32 	%r25, %r67, 5;
	mul.lo.s32 	%r26, %r67, 6;
	mul.lo.s32 	%r27, %r67, 7;
$L__BB2_18:
	ld.param.u64 	%rd106, [_Z14cu_exw_csrmm_Hjjj6float2PS_PjS1_S0_jS_S0_j_param_5];
	ld.param.u64 	%rd105, [_Z14cu_exw_csrmm_Hjjj6float2PS_PjS1_S0_jS_S0_j_param_4];
	setp.lt.u32 	%p14, %r66, 8;
	cvta.to.global.u64 	%rd69, %rd106;
	mul.wide.u32 	%rd70, %r142, 4;
	add.s64 	%rd71, %rd69, %rd70;
	ld.global.u32 	%r31, [%rd71];
	cvta.to.global.u64 	%rd72, %rd105;
	mul.wide.u32 	%rd73, %r142, 8;
	add.s64 	%rd74, %rd72, %rd73;
	ld.global.v2.f32 	{%f65, %f66}, [%rd74];
	mul.f32 	%f67, %f6, %f66;
	fma.rn.f32 	%f3, %f5, %f65, %f67;
	mul.f32 	%f68, %f6, %f65;
	mul.f32 	%f69, %f5, %f66;
	sub.f32 	%f4, %f68, %f69;
	mov.b32 	%r154, 0;
	@%p14 bra 	$L__BB2_21;
	add.s32 	%r151, %r67, %r31;
	shl.b32 	%r117, %r67, 1;
	add.s32 	%r150, %r117, %r31;
	add.s32 	%r149, %r23, %r31;
	add.s32 	%r148, %r24, %r31;
	add.s32 	%r147, %r25, %r31;
	add.s32 	%r146, %r26, %r31;
	add.s32 	%r145, %r27, %r31;
	mov.u32 	%r118, x;
	add.s32 	%r143, %r118, 32;
	mov.u32 	%r144, %r31;
	mov.u32 	%r152, %r21;
$L__BB2_20:
	.pragma "nounroll";
	ld.shared.v4.f32 	{%f70, %f71, %f72, %f73}, [%r143+-32];
	mul.f32 	%f74, %f3, %f70;
	mul.f32 	%f75, %f4, %f71;
	sub.f32 	%f76, %f74, %f75;
	mul.f32 	%f77, %f3, %f71;
	fma.rn.f32 	%f78, %f4, %f70, %f77;
	mul.wide.u32 	%rd75, %r144, 8;
	add.s64 	%rd76, %rd2, %rd75;
	st.global.v2.f32 	[%rd76], {%f76, %f78};
	mul.f32 	%f79, %f3, %f72;
	mul.f32 	%f80, %f4, %f73;
	sub.f32 	%f81, %f79, %f80;
	mul.f32 	%f82, %f3, %f73;
	fma.rn.f32 	%f83, %f4, %f72, %f82;
	mul.wide.u32 	%rd77, %r151, 8;
	add.s64 	%rd78, %rd2, %rd77;
	st.global.v2.f32 	[%rd78], {%f81, %f83};
	ld.shared.v4.f32 	{%f84, %f85, %f86, %f87}, [%r143+-16];
	mul.f32 	%f88, %f3, %f84;
	mul.f32 	%f89, %f4, %f85;
	sub.f32 	%f90, %f88, %f89;
	mul.f32 	%f91, %f3, %f85;
	fma.rn.f32 	%f92, %f4, %f84, %f91;
	mul.wide.u32 	%rd79, %r150, 8;
	add.s64 	%rd80, %rd2, %rd79;
	st.global.v2.f32 	[%rd80], {%f90, %f92};
	mul.f32 	%f93, %f3, %f86;
	mul.f32 	%f94, %f4, %f87;
	sub.f32 	%f95, %f93, %f94;
	mul.f32 	%f96, %f3, %f87;
	fma.rn.f32 	%f97, %f4, %f86, %f96;
	mul.wide.u32 	%rd81, %r149, 8;
	add.s64 	%rd82, %rd2, %rd81;
	st.global.v2.f32 	[%rd82], {%f95, %f97};
	ld.shared.v4.f32 	{%f98, %f99, %f100, %f101}, [%r143];
	mul.f32 	%f102, %f3, %f98;
	mul.f32 	%f103, %f4, %f99;
	sub.f32 	%f104, %f102, %f103;
	mul.f32 	%f105, %f3, %f99;
	fma.rn.f32 	%f106, %f4, %f98, %f105;
	mul.wide.u32 	%rd83, %r148, 8;
	add.s64 	%rd84, %rd2, %rd83;
	st.global.v2.f32 	[%rd84], {%f104, %f106};
	mul.f32 	%f107, %f3, %f100;
	mul.f32 	%f108, %f4, %f101;
	sub.f32 	%f109, %f107, %f108;
	mul.f32 	%f110, %f3, %f101;
	fma.rn.f32 	%f111, %f4, %f100, %f110;
	mul.wide.u32 	%rd85, %r147, 8;
	add.s64 	%rd86, %rd2, %rd85;
	st.global.v2.f32 	[%rd86], {%f109, %f111};
	ld.shared.v4.f32 	{%f112, %f113, %f114, %f115}, [%r143+16];
	mul.f32 	%f116, %f3, %f112;
	mul.f32 	%f117, %f4, %f113;
	sub.f32 	%f118, %f116, %f117;
	mul.f32 	%f119, %f3, %f113;
	fma.rn.f32 	%f120, %f4, %f112, %f119;
	mul.wide.u32 	%rd87, %r146, 8;
	add.s64 	%rd88, %rd2, %rd87;
	st.global.v2.f32 	[%rd88], {%f118, %f120};
	mul.f32 	%f121, %f3, %f114;
	mul.f32 	%f122, %f4, %f115;
	sub.f32 	%f123, %f121, %f122;
	mul.f32 	%f124, %f3, %f115;
	fma.rn.f32 	%f125, %f4, %f114, %f124;
	mul.wide.u32 	%rd89, %r145, 8;
	add.s64 	%rd90, %rd2, %rd89;
	st.global.v2.f32 	[%rd90], {%f123, %f125};
	add.s32 	%r152, %r152, 8;
	add.s32 	%r151, %r151, %r22;
	add.s32 	%r150, %r150, %r22;
	add.s32 	%r149, %r149, %r22;
	add.s32 	%r148, %r148, %r22;
	add.s32 	%r147, %r147, %r22;
	add.s32 	%r146, %r146, %r22;
	add.s32 	%r145, %r145, %r22;
	add.s32 	%r144, %r144, %r22;
	add.s32 	%r143, %r143, 64;
	setp.ne.s32 	%p15, %r152, 0;
	mov.u32 	%r154, %r19;
	@%p15 bra 	$L__BB2_20;
$L__BB2_21:
	setp.eq.s32 	%p16, %r17, 0;
	@%p16 bra 	$L__BB2_29;
	add.s32 	%r119, %r17, -1;
	setp.lt.u32 	%p17, %r119, 3;
	@%p17 bra 	$L__BB2_24;
	shl.b32 	%r120, %r154, 3;
	mov.u32 	%r121, x;
	add.s32 	%r122, %r121, %r120;
	ld.shared.v2.f32 	{%f126, %f127}, [%r122];
	mul.f32 	%f128, %f3, %f126;
	mul.f32 	%f129, %f4, %f127;
	sub.f32 	%f130, %f128, %f129;
	mul.f32 	%f131, %f3, %f127;
	fma.rn.f32 	%f132, %f4, %f126, %f131;
	mad.lo.s32 	%r123, %r154, %r67, %r31;
	mul.wide.u32 	%rd91, %r123, 8;
	add.s64 	%rd92, %rd2, %rd91;
	st.global.v2.f32 	[%rd92], {%f130, %f132};
	ld.shared.v2.f32 	{%f133, %f134}, [%r122+8];
	mul.f32 	%f135, %f3, %f133;
	mul.f32 	%f136, %f4, %f134;
	sub.f32 	%f137, %f135, %f136;
	mul.f32 	%f138, %f3, %f134;
	fma.rn.f32 	%f139, %f4, %f133, %f138;
	add.s32 	%r124, %r123, %r67;
	mul.wide.u32 	%rd93, %r124, 8;
	add.s64 	%rd94, %rd2, %rd93;
	st.global.v2.f32 	[%rd94], {%f137, %f139};
	ld.shared.v2.f32 	{%f140, %f141}, [%r122+16];
	mul.f32 	%f142, %f3, %f140;
	mul.f32 	%f143, %f4, %f141;
	sub.f32 	%f144, %f142, %f143;
	mul.f32 	%f145, %f3, %f141;
	fma.rn.f32 	%f146, %f4, %f140, %f145;
	add.s32 	%r125, %r124, %r67;
	mul.wide.u32 	%rd95, %r125, 8;
	add.s64 	%rd96, %rd2, %rd95;
	st.global.v2.f32 	[%rd96], {%f144, %f146};
	ld.shared.v2.f32 	{%f147, %f148}, [%r122+24];
	mul.f32 	%f149, %f3, %f147;
	mul.f32 	%f150, %f4, %f148;
	sub.f32 	%f151, %f149, %f150;
	mul.f32 	%f152, %f3, %f148;
	fma.rn.f32 	%f153, %f4, %f147, %f152;
	add.s32 	%r126, %r125, %r67;
	mul.wide.u32 	%rd97, %r126, 8;
	add.s64 	%rd98, %rd2, %rd97;
	st.global.v2.f32 	[%rd98], {%f151, %f153};
	add.s32 	%r154, %r154, 4;
$L__BB2_24:
	setp.eq.s32 	%p18, %r18, 0;
	@%p18 bra 	$L__BB2_29;
	setp.eq.s32 	%p19, %r18, 1;
	@%p19 bra 	$L__BB2_27;
	shl.b32 	%r127, %r154, 3;
	mov.u32 	%r128, x;
	add.s32 	%r129, %r128, %r127;
	ld.shared.v2.f32 	{%f154, %f155}, [%r129];
	mul.f32 	%f156, %f3, %f154;
	mul.f32 	%f157, %f4, %f155;
	sub.f32 	%f158, %f156, %f157;
	mul.f32 	%f159, %f3, %f155;
	fma.rn.f32 	%f160, %f4, %f154, %f159;
	mad.lo.s32 	%r130, %r154, %r67, %r31;
	mul.wide.u32 	%rd99, %r130, 8;
	add.s64 	%rd100, %rd2, %rd99;
	st.global.v2.f32 	[%rd100], {%f158, %f160};
	ld.shared.v2.f32 	{%f161, %f162}, [%r129+8];
	mul.f32 	%f163, %f3, %f161;
	mul.f32 	%f164, %f4, %f162;
	sub.f32 	%f165, %f163, %f164;
	mul.f32 	%f166, %f3, %f162;
	fma.rn.f32 	%f167, %f4, %f161, %f166;
	add.s32 	%r131, %r130, %r67;
	mul.wide.u32 	%rd101, %r131, 8;
	add.s64 	%rd102, %rd2, %rd101;
	st.global.v2.f32 	[%rd102], {%f165, %f167};
	add.s32 	%r154, %r154, 2;
$L__BB2_27:
	setp.eq.s32 	%p20, %r20, 0;
	@%p20 bra 	$L__BB2_29;
	shl.b32 	%r132, %r154, 3;
	mov.u32 	%r133, x;
	add.s32 	%r134, %r133, %r132;
	ld.shared.v2.f32 	{%f168, %f169}, [%r134];
	mul.f32 	%f170, %f3, %f168;
	mul.f32 	%f171, %f4, %f169;
	sub.f32 	%f172, %f170, %f171;
	mul.f32 	%f173, %f3, %f169;
	fma.rn.f32 	%f174, %f4, %f168, %f173;
	mad.lo.s32 	%r135, %r154, %r67, %r31;
	mul.wide.u32 	%rd103, %r135, 8;
	add.s64 	%rd104, %rd2, %rd103;
	st.global.v2.f32 	[%rd104], {%f172, %f174};
$L__BB2_29:
	add.s32 	%r142, %r142, 1;
	setp.ne.s32 	%p21, %r142, %r3;
	@%p21 bra 	$L__BB2_18;
$L__BB2_30:
	ret;

}


// ===== COMPILED SASS (sm_100) =====

	.target	sm_100

	.elftype	@"ET_EXEC"


//--------------------- .note.nv.tkinfo           --------------------------
	.section	.note.nv.tkinfo,"",@"SHT_NOTE"
	.sectionflags	@"SHF_NOTE_NV_TKINFO"
	.tkinfo
        /*0018*/ 	.word	0x00000002
        /*0030*/ 	.string	""
        /*0030*/ 	.string	"ptxas"
        /*0030*/ 	.string	"Cuda compilation tools, release 13.0, V13.0.88"
        /*0030*/ 	.string	"Build cuda_13.0.r13.0/compiler.36424714_0"
        /*0030*/ 	.string	"-arch sm_100 -m 64 "



//--------------------- .note.nv.cuinfo           --------------------------
	.section	.note.nv.cuinfo,"",@"SHT_NOTE"
	.sectionflags	@"SHF_NOTE_NV_CUINFO"
        /*0018*/ 	.short	0x0002
        /*001a*/ 	.short	0x0064
        /*001c*/ 	.short	0x0082
	.zero		2


//--------------------- .nv.info                  --------------------------
	.section	.nv.info,"",@"SHT_CUDA_INFO"
	.align	4


	//----- nvinfo : EIATTR_REGCOUNT
	.align		4
        /*0000*/ 	.byte	0x04, 0x2f
        /*0002*/ 	.short	(.L_1 - .L_0)
	.align		4
.L_0:
        /*0004*/ 	.word	index@(_Z6cu_maxjfPf)
        /*0008*/ 	.word	0x00000008


	//----- nvinfo : EIATTR_FRAME_SIZE
	.align		4
.L_1:
        /*000c*/ 	.byte	0x04, 0x11
        /*000e*/ 	.short	(.L_3 - .L_2)
	.align		4
.L_2:
        /*0010*/ 	.word	index@(_Z6cu_maxjfPf)
        /*0014*/ 	.word	0x00000000


	//----- nvinfo : EIATTR_REGCOUNT
	.align		4
.L_3:
        /*0018*/ 	.byte	0x04, 0x2f
        /*001a*/ 	.short	(.L_5 - .L_4)
	.align		4
.L_4:
        /*001c*/ 	.word	index@(_Z8cu_onemmjjj6float2PS_jS_S0_j)
        /*0020*/ 	.word	0x00000010


	//----- nvinfo : EIATTR_FRAME_SIZE
	.align		4
.L_5:
        /*0024*/ 	.byte	0x04, 0x11
        /*0026*/ 	.short	(.L_7 - .L_6)
	.align		4
.L_6:
        /*0028*/ 	.word	index@(_Z8cu_onemmjjj6float2PS_jS_S0_j)
        /*002c*/ 	.word	0x00000000


	//----- nvinfo : EIATTR_REGCOUNT
	.align		4
.L_7:
        /*0030*/ 	.byte	0x04, 0x2f
        /*0032*/ 	.short	(.L_9 - .L_8)
	.align		4
.L_8:
        /*0034*/ 	.word	index@(_Z14cu_exw_csrmm_Hjjj6float2PS_PjS1_S0_jS_S0_j)
        /*0038*/ 	.word	0x00000020


	//----- nvinfo : EIATTR_FRAME_SIZE
	.align		4
.L_9:
        /*003c*/ 	.byte	0x04, 0x11
        /*003e*/ 	.short	(.L_11 - .L_10)
	.align		4
.L_10:
        /*0040*/ 	.word	index@(_Z14cu_exw_csrmm_Hjjj6float2PS_PjS1_S0_jS_S0_j)
        /*0044*/ 	.word	0x00000000


	//----- nvinfo : EIATTR_MIN_STACK_SIZE
	.align		4
.L_11:
        /*0048*/ 	.byte	0x04, 0x12
        /*004a*/ 	.short	(.L_13 - .L_12)
	.align		4
.L_12:
        /*004c*/ 	.word	index@(_Z14cu_exw_csrmm_Hjjj6float2PS_PjS1_S0_jS_S0_j)
        /*0050*/ 	.word	0x00000000


	//----- nvinfo : EIATTR_MIN_STACK_SIZE
	.align		4
.L_13:
        /*0054*/ 	.byte	0x04, 0x12
        /*0056*/ 	.short	(.L_15 - .L_14)
	.align		4
.L_14:
        /*0058*/ 	.word	index@(_Z8cu_onemmjjj6float2PS_jS_S0_j)
        /*005c*/ 	.word	0x00000000


	//----- nvinfo : EIATTR_MIN_STACK_SIZE
	.align		4
.L_15:
        /*0060*/ 	.byte	0x04, 0x12
        /*0062*/ 	.short	(.L_17 - .L_16)
	.align		4
.L_16:
        /*0064*/ 	.word	index@(_Z6cu_maxjfPf)
        /*0068*/ 	.word	0x00000000
.L_17:


//--------------------- .nv.compat                --------------------------
	.section	.nv.compat,"",@"SHT_CUDA_COMPAT_INFO"
	.align	4
        /*0000*/ 	.byte	0x02, 0x09, 0x00, 0x00, 0x02, 0x02, 0x01, 0x00, 0x02, 0x05, 0x05, 0x00, 0x03, 0x07, 0x01, 0x01
        /*0010*/ 	.byte	0x02, 0x03, 0x00, 0x00, 0x02, 0x06, 0x01, 0x00, 0x04, 0x0b, 0x08, 0x00, 0x09, 0x00, 0x00, 0x00
        /*0020*/ 	.byte	0x00, 0x00, 0x00, 0x00


//--------------------- .nv.info._Z14cu_exw_csrmm_Hjjj6float2PS_PjS1_S0_jS_S0_j --------------------------
	.section	.nv.info._Z14cu_exw_csrmm_Hjjj6float2PS_PjS1_S0_jS_S0_j,"",@"SHT_CUDA_INFO"
	.sectionflags	@""
	.align	4


	//----- nvinfo : EIATTR_CUDA_API_VERSION
	.align		4
        /*0000*/ 	.byte	0x04, 0x37
        /*0002*/ 	.short	(.L_19 - .L_18)
.L_18:
        /*0004*/ 	.word	0x00000082


	//----- nvinfo : EIATTR_KPARAM_INFO
	.align		4
.L_19:
        /*0008*/ 	.byte	0x04, 0x17
        /*000a*/ 	.short	(.L_21 - .L_20)
.L_20:
        /*000c*/ 	.word	0x00000000
        /*0010*/ 	.short	0x000b
        /*0012*/ 	.short	0x0050
        /*0014*/ 	.byte	0x00, 0xf0, 0x11, 0x00


	//----- nvinfo : EIATTR_KPARAM_INFO
	.align		4
.L_21:
        /*0018*/ 	.byte	0x04, 0x17
        /*001a*/ 	.short	(.L_23 - .L_22)
.L_22:
        /*001c*/ 	.word	0x00000000
        /*0020*/ 	.short	0x000a
        /*0022*/ 	.short	0x0048
        /*0024*/ 	.byte	0x00, 0xf5, 0x21, 0x00


	//----- nvinfo : EIATTR_KPARAM_INFO
	.align		4
.L_23:
        /*0028*/ 	.byte	0x04, 0x17
        /*002a*/ 	.short	(.L_25 - .L_24)
.L_24:
        /*002c*/ 	.word	0x00000000
        /*0030*/ 	.short	0x0009
        /*0032*/ 	.short	0x0040
        /*0034*/ 	.byte	0x00, 0xf0, 0x21, 0x00


	//----- nvinfo : EIATTR_KPARAM_INFO
	.align		4
.L_25:
        /*0038*/ 	.byte	0x04, 0x17
        /*003a*/ 	.short	(.L_27 - .L_26)
.L_26:
        /*003c*/ 	.word	0x00000000
        /*0040*/ 	.short	0x0008
        /*0042*/ 	.short	0x0038
        /*0044*/ 	.byte	0x00, 0xf0, 0x11, 0x00


	//----- nvinfo : EIATTR_KPARAM_INFO
	.align		4
.L_27:
        /*0048*/ 	.byte	0x04, 0x17
        /*004a*/ 	.short	(.L_29 - .L_28)
.L_28:
        /*004c*/ 	.word	0x00000000
        /*0050*/ 	.short	0x0007
        /*0052*/ 	.short	0x0030
        /*0054*/ 	.byte	0x00, 0xf5, 0x21, 0x00


	//----- nvinfo : EIATTR_KPARAM_INFO
	.align		4
.L_29:
        /*0058*/ 	.byte	0x04, 0x17
        /*005a*/ 	.short	(.L_31 - .L_30)
.L_30:
        /*005c*/ 	.word	0x00000000
        /*0060*/ 	.short	0x0006
        /*0062*/ 	.short	0x0028
        /*0064*/ 	.byte	0x00, 0xf5, 0x21, 0x00


	//----- nvinfo : EIATTR_KPARAM_INFO
	.align		4
.L_31:
        /*0068*/ 	.byte	0x04, 0x17
        /*006a*/ 	.short	(.L_33 - .L_32)
.L_32:
        /*006c*/ 	.word	0x00000000
        /*0070*/ 	.short	0x0005
        /*0072*/ 	.short	0x0020
        /*0074*/ 	.byte	0x00, 0xf5, 0x21, 0x00


	//----- nvinfo : EIATTR_KPARAM_INFO
	.align		4
.L_33:
        /*0078*/ 	.byte	0x04, 0x17
        /*007a*/ 	.short	(.L_35 - .L_34)
.L_34:
        /*007c*/ 	.word	0x00000000
        /*0080*/ 	.short	0x0004
        /*0082*/ 	.short	0x0018
        /*0084*/ 	.byte	0x00, 0xf5, 0x21, 0x00


	//----- nvinfo : EIATTR_KPARAM_INFO
	.align		4
.L_35:
        /*0088*/ 	.byte	0x04, 0x17
        /*008a*/ 	.short	(.L_37 - .L_36)
.L_36:
        /*008c*/ 	.word	0x00000000
        /*0090*/ 	.short	0x0003
        /*0092*/ 	.short	0x0010
        /*0094*/ 	.byte	0x00, 0xf0, 0x21, 0x00


	//----- nvinfo : EIATTR_KPARAM_INFO
	.align		4
.L_37:
        /*0098*/ 	.byte	0x04, 0x17
        /*009a*/ 	.short	(.L_39 - .L_38)
.L_38:
        /*009c*/ 	.word	0x00000000
        /*00a0*/ 	.short	0x0002
        /*00a2*/ 	.short	0x0008
        /*00a4*/ 	.byte	0x00, 0xf0, 0x11, 0x00


	//----- nvinfo : EIATTR_KPARAM_INFO
	.align		4
.L_39:
        /*00a8*/ 	.byte	0x04, 0x17
        /*00aa*/ 	.short	(.L_41 - .L_40)
.L_40:
        /*00ac*/ 	.word	0x00000000
        /*00b0*/ 	.short	0x0001
        /*00b2*/ 	.short	0x0004
        /*00b4*/ 	.byte	0x00, 0xf0, 0x11, 0x00


	//----- nvinfo : EIATTR_KPARAM_INFO
	.align		4
.L_41:
        /*00b8*/ 	.byte	0x04, 0x17
        /*00ba*/ 	.short	(.L_43 - .L_42)
.L_42:
        /*00bc*/ 	.word	0x00000000
        /*00c0*/ 	.short	0x0000
        /*00c2*/ 	.short	0x0000
        /*00c4*/ 	.byte	0x00, 0xf0, 0x11, 0x00


	//----- nvinfo : EIATTR_SPARSE_MMA_MASK
	.align		4
.L_43:
        /*00c8*/ 	.byte	0x03, 0x50
        /*00ca*/ 	.short	0x0000


	//----- nvinfo : EIATTR_MAXREG_COUNT
	.align		4
        /*00cc*/ 	.byte	0x03, 0x1b
        /*00ce*/ 	.short	0x00ff


	//----- nvinfo : EIATTR_MERCURY_ISA_VERSION
	.align		4
        /*00d0*/ 	.byte	0x03, 0x5f
        /*00d2*/ 	.short	0x0101


	//----- nvinfo : EIATTR_VRC_CTA_INIT_COUNT
	.align		4
        /*00d4*/ 	.byte	0x02, 0x4a
	.zero		1
	.zero		1


	//----- nvinfo : EIATTR_EXIT_INSTR_OFFSETS
	.align		4
        /*00d8*/ 	.byte	0x04, 0x1c
        /*00da*/ 	.short	(.L_45 - .L_44)


	//   ....[0]....
.L_44:
        /*00dc*/ 	.word	0x00000070


	//   ....[1]....
        /*00e0*/ 	.word	0x000000e0


	//   ....[2]....
        /*00e4*/ 	.word	0x00000b30


	//   ....[3]....
        /*00e8*/ 	.word	0x00000b60


	//   ....[4]....
        /*00ec*/ 	.word	0x00001720


	//----- nvinfo : EIATTR_CRS_STACK_SIZE
	.align		4
.L_45:
        /*00f0*/ 	.byte	0x04, 0x1e
        /*00f2*/ 	.short	(.L_47 - .L_46)
.L_46:
        /*00f4*/ 	.word	0x00000000


	//----- nvinfo : EIATTR_CBANK_PARAM_SIZE
	.align		4
.L_47:
        /*00f8*/ 	.byte	0x03, 0x19
        /*00fa*/ 	.short	0x0054


	//----- nvinfo : EIATTR_PARAM_CBANK
	.align		4
        /*00fc*/ 	.byte	0x04, 0x0a
        /*00fe*/ 	.short	(.L_49 - .L_48)
	.align		4
.L_48:
        /*0100*/ 	.word	index@(.nv.constant0._Z14cu_exw_csrmm_Hjjj6float2PS_PjS1_S0_jS_S0_j)
        /*0104*/ 	.short	0x0380
        /*0106*/ 	.short	0x0054


	//----- nvinfo : EIATTR_SW_WAR
	.align		4
.L_49:
        /*0108*/ 	.byte	0x04, 0x36
        /*010a*/ 	.short	(.L_51 - .L_50)
.L_50:
        /*010c*/ 	.word	0x00000008
.L_51:


//--------------------- .nv.info._Z8cu_onemmjjj6float2PS_jS_S0_j --------------------------
	.section	.nv.info._Z8cu_onemmjjj6float2PS_jS_S0_j,"",@"SHT_CUDA_INFO"
	.sectionflags	@""
	.align	4


	//----- nvinfo : EIATTR_CUDA_API_VERSION
	.align		4
        /*0000*/ 	.byte	0x04, 0x37
        /*0002*/ 	.short	(.L_53 - .L_52)
.L_52:
        /*0004*/ 	.word	0x00000082


	//----- nvinfo : EIATTR_KPARAM_INFO
	.align		4
.L_53:
        /*0008*/ 	.byte	0x04, 0x17
        /*000a*/ 	.short	(.L_55 - .L_54)
.L_54:
        /*000c*/ 	.word	0x00000000
        /*0010*/ 	.short	0x0008
        /*0012*/ 	.short	0x0038
        /*0014*/ 	.byte	0x00, 0xf0, 0x11, 0x00


	//----- nvinfo : EIATTR_KPARAM_INFO
	.align		4
.L_55:
        /*0018*/ 	.byte	0x04, 0x17
        /*001a*/ 	.short	(.L_57 - .L_56)
.L_56:
        /*001c*/ 	.word	0x00000000
        /*0020*/ 	.short	0x0007
        /*0022*/ 	.short	0x0030
        /*0024*/ 	.byte	0x00, 0xf5, 0x21, 0x00


	//----- nvinfo : EIATTR_KPARAM_INFO
	.align		4
.L_57:
        /*0028*/ 	.byte	0x04, 0x17
        /*002a*/ 	.short	(.L_59 - .L_58)
.L_58:
        /*002c*/ 	.word	0x00000000
        /*0030*/ 	.short	0x0006
        /*0032*/ 	.short	0x0028
        /*0034*/ 	.byte	0x00, 0xf0, 0x21, 0x00


	//----- nvinfo : EIATTR_KPARAM_INFO
	.align		4
.L_59:
        /*0038*/ 	.byte	0x04, 0x17
        /*003a*/ 	.short	(.L_61 - .L_60)
.L_60:
        /*003c*/ 	.word	0x00000000
        /*0040*/ 	.short	0x0005
        /*0042*/ 	.short	0x0020
        /*0044*/ 	.byte	0x00, 0xf0, 0x11, 0x00


	//----- nvinfo : EIATTR_KPARAM_INFO
	.align		4
.L_61:
        /*0048*/ 	.byte	0x04, 0x17
        /*004a*/ 	.short	(.L_63 - .L_62)
.L_62:
        /*004c*/ 	.word	0x00000000
        /*0050*/ 	.short	0x0004
        /*0052*/ 	.short	0x0018
        /*0054*/ 	.byte	0x00, 0xf5, 0x21, 0x00


	//----- nvinfo : EIATTR_KPARAM_INFO
	.align		4
.L_63:
        /*0058*/ 	.byte	0x04, 0x17
        /*005a*/ 	.short	(.L_65 - .L_64)
.L_64:
        /*005c*/ 	.word	0x00000000
        /*0060*/ 	.short	0x0003
        /*0062*/ 	.short	0x0010
        /*0064*/ 	.byte	0x00, 0xf0, 0x21, 0x00


	//----- nvinfo : EIATTR_KPARAM_INFO
	.align		4
.L_65:
        /*0068*/ 	.byte	0x04, 0x17
        /*006a*/ 	.short	(.L_67 - .L_66)
.L_66:
        /*006c*/ 	.word	0x00000000
        /*0070*/ 	.short	0x0002
        /*0072*/ 	.short	0x0008
        /*0074*/ 	.byte	0x00, 0xf0, 0x11, 0x00


	//----- nvinfo : EIATTR_KPARAM_INFO
	.align		4
.L_67:
        /*0078*/ 	.byte	0x04, 0x17
        /*007a*/ 	.short	(.L_69 - .L_68)
.L_68:
        /*007c*/ 	.word	0x00000000
        /*0080*/ 	.short	0x0001
        /*0082*/ 	.short	0x0004
        /*0084*/ 	.byte	0x00, 0xf0, 0x11, 0x00


	//----- nvinfo : EIATTR_KPARAM_INFO
	.align		4
.L_69:
        /*0088*/ 	.byte	0x04, 0x17
        /*008a*/ 	.short	(.L_71 - .L_70)
.L_70:
        /*008c*/ 	.word	0x00000000
        /*0090*/ 	.short	0x0000
        /*0092*/ 	.short	0x0000
        /*0094*/ 	.byte	0x00, 0xf0, 0x11, 0x00


	//----- nvinfo : EIATTR_SPARSE_MMA_MASK
	.align		4
.L_71:
        /*0098*/ 	.byte	0x03, 0x50
        /*009a*/ 	.short	0x0000


	//----- nvinfo : EIATTR_MAXREG_COUNT
	.align		4
        /*009c*/ 	.byte	0x03, 0x1b
        /*009e*/ 	.short	0x00ff


	//----- nvinfo : EIATTR_NUM_BARRIERS
	.align		4
        /*00a0*/ 	.byte	0x02, 0x4c
        /*00a2*/ 	.byte	0x01
	.zero		1


	//----- nvinfo : EIATTR_MERCURY_ISA_VERSION
	.align		4
        /*00a4*/ 	.byte	0x03, 0x5f
        /*00a6*/ 	.short	0x0101


	//----- nvinfo : EIATTR_VRC_CTA_INIT_COUNT
	.align		4
        /*00a8*/ 	.byte	0x02, 0x4a
	.zero		1
	.zero		1


	//----- nvinfo : EIATTR_EXIT_INSTR_OFFSETS
	.align		4
        /*00ac*/ 	.byte	0x04, 0x1c
        /*00ae*/ 	.short	(.L_73 - .L_72)


	//   ....[0]....
.L_72:
        /*00b0*/ 	.word	0x000002f0


	//   ....[1]....
        /*00b4*/ 	.word	0x00000490


	//----- nvinfo : EIATTR_CRS_STACK_SIZE
	.align		4
.L_73:
        /*00b8*/ 	.byte	0x04, 0x1e
        /*00ba*/ 	.short	(.L_75 - .L_74)
.L_74:
        /*00bc*/ 	.word	0x00000000


	//----- nvinfo : EIATTR_CBANK_PARAM_SIZE
	.align		4
.L_75:
        /*00c0*/ 	.byte	0x03, 0x19
        /*00c2*/ 	.short	0x003c


	//----- nvinfo : EIATTR_PARAM_CBANK
	.align		4
        /*00c4*/ 	.byte	0x04, 0x0a
        /*00c6*/ 	.short	(.L_77 - .L_76)
	.align		4
.L_76:
        /*00c8*/ 	.word	index@(.nv.constant0._Z8cu_onemmjjj6float2PS_jS_S0_j)
        /*00cc*/ 	.short	0x0380
        /*00ce*/ 	.short	0x003c


	//----- nvinfo : EIATTR_SW_WAR
	.align		4
.L_77:
        /*00d0*/ 	.byte	0x04, 0x36
        /*00d2*/ 	.short	(.L_79 - .L_78)
.L_78:
        /*00d4*/ 	.word	0x00000008
.L_79:


//--------------------- .nv.info._Z6cu_maxjfPf    --------------------------
	.section	.nv.info._Z6cu_maxjfPf,"",@"SHT_CUDA_INFO"
	.sectionflags	@""
	.align	4


	//----- nvinfo : EIATTR_CUDA_API_VERSION
	.align		4
        /*0000*/ 	.byte	0x04, 0x37
        /*0002*/ 	.short	(.L_81 - .L_80)
.L_80:
        /*0004*/ 	.word	0x00000082


	//----- nvinfo : EIATTR_KPARAM_INFO
	.align		4
.L_81:
        /*0008*/ 	.byte	0x04, 0x17
        /*000a*/ 	.short	(.L_83 - .L_82)
.L_82:
        /*000c*/ 	.word	0x00000000
        /*0010*/ 	.short	0x0002
        /*0012*/ 	.short	0x0008
        /*0014*/ 	.byte	0x00, 0xf5, 0x21, 0x00


	//----- nvinfo : EIATTR_KPARAM_INFO
	.align		4
.L_83:
        /*0018*/ 	.byte	0x04, 0x17
        /*001a*/ 	.short	(.L_85 - .L_84)
.L_84:
        /*001c*/ 	.word	0x00000000
        /*0020*/ 	.short	0x0001
        /*0022*/ 	.short	0x0004
        /*0024*/ 	.byte	0x00, 0xf0, 0x11, 0x00


	//----- nvinfo : EIATTR_KPARAM_INFO
	.align		4
.L_85:
        /*0028*/ 	.byte	0x04, 0x17
        /*002a*/ 	.short	(.L_87 - .L_86)
.L_86:
        /*002c*/ 	.word	0x00000000
        /*0030*/ 	.short	0x0000
        /*0032*/ 	.short	0x0000
        /*0034*/ 	.byte	0x00, 0xf0, 0x11, 0x00


	//----- nvinfo : EIATTR_SPARSE_MMA_MASK
	.align		4
.L_87:
        /*0038*/ 	.byte	0x03, 0x50
        /*003a*/ 	.short	0x0000


	//----- nvinfo : EIATTR_MAXREG_COUNT
	.align		4
        /*003c*/ 	.byte	0x03, 0x1b
        /*003e*/ 	.short	0x00ff


	//----- nvinfo : EIATTR_MERCURY_ISA_VERSION
	.align		4
        /*0040*/ 	.byte	0x03, 0x5f
        /*0042*/ 	.short	0x0101


	//----- nvinfo : EIATTR_VRC_CTA_INIT_COUNT
	.align		4
        /*0044*/ 	.byte	0x02, 0x4a
	.zero		1
	.zero		1


	//----- nvinfo : EIATTR_EXIT_INSTR_OFFSETS
	.align		4
        /*0048*/ 	.byte	0x04, 0x1c
        /*004a*/ 	.short	(.L_89 - .L_88)


	//   ....[0]....
.L_88:
        /*004c*/ 	.word	0x00000070


	//   ....[1]....
        /*0050*/ 	.word	0x000000f0


	//----- nvinfo : EIATTR_CBANK_PARAM_SIZE
	.align		4
.L_89:
        /*0054*/ 	.byte	0x03, 0x19
        /*0056*/ 	.short	0x0010


	//----- nvinfo : EIATTR_PARAM_CBANK
	.align		4
        /*0058*/ 	.byte	0x04, 0x0a
        /*005a*/ 	.short	(.L_91 - .L_90)
	.align		4
.L_90:
        /*005c*/ 	.word	index@(.nv.constant0._Z6cu_maxjfPf)
        /*0060*/ 	.short	0x0380
        /*0062*/ 	.short	0x0010


	//----- nvinfo : EIATTR_SW_WAR
	.align		4
.L_91:
        /*0064*/ 	.byte	0x04, 0x36
        /*0066*/ 	.short	(.L_93 - .L_92)
.L_92:
        /*0068*/ 	.word	0x00000008
.L_93:


//--------------------- .nv.callgraph             --------------------------
	.section	.nv.callgraph,"",@"SHT_CUDA_CALLGRAPH"
	.align	4
	.sectionentsize	8
	.align		4
        /*0000*/ 	.word	0x00000000
	.align		4
        /*0004*/ 	.word	0xffffffff
	.align		4
        /*0008*/ 	.word	0x00000000
	.align		4
        /*000c*/ 	.word	0xfffffffe
	.align		4
        /*0010*/ 	.word	0x00000000
	.align		4
        /*0014*/ 	.word	0xfffffffd
	.align		4
        /*0018*/ 	.word	0x00000000
	.align		4
        /*001c*/ 	.word	0xfffffffc


//--------------------- .text._Z14cu_exw_csrmm_Hjjj6float2PS_PjS1_S0_jS_S0_j --------------------------
	.section	.text._Z14cu_exw_csrmm_Hjjj6float2PS_PjS1_S0_jS_S0_j,"ax",@progbits
	.align	128
        .global         _Z14cu_exw_csrmm_Hjjj6float2PS_PjS1_S0_jS_S0_j
        .type           _Z14cu_exw_csrmm_Hjjj6float2PS_PjS1_S0_jS_S0_j,@function
        .size           _Z14cu_exw_csrmm_Hjjj6float2PS_PjS1_S0_jS_S0_j,(.L_x_21 - _Z14cu_exw_csrmm_Hjjj6float2PS_PjS1_S0_jS_S0_j)
        .other          _Z14cu_exw_csrmm_Hjjj6float2PS_PjS1_S0_jS_S0_j,@"STO_CUDA_ENTRY STV_DEFAULT"
_Z14cu_exw_csrmm_Hjjj6float2PS_PjS1_S0_jS_S0_j:
.text._Z14cu_exw_csrmm_Hjjj6float2PS_PjS1_S0_jS_S0_j:
[----:B------:R-:W-:Y:S01]  /*0000*/  LDC R1, c[0x0][0x37c] ;  /* 0x0000df00ff017b82 */ /* 0x000fe20000000800 */
[----:B------:R-:W0:Y:S07]  /*0010*/  S2R R0, SR_TID.X ;  /* 0x0000000000007919 */ /* 0x000e2e0000002100 */
[----:B------:R-:W0:Y:S01]  /*0020*/  S2UR UR4, SR_CTAID.X ;  /* 0x00000000000479c3 */ /* 0x000e220000002500 */
[----:B------:R-:W1:Y:S07]  /*0030*/  LDCU UR6, c[0x0][0x380] ;  /* 0x00007000ff0677ac */ /* 0x000e6e0008000800 */
[----:B------:R-:W0:Y:S02]  /*0040*/  LDC R5, c[0x0][0x360] ;  /* 0x0000d800ff057b82 */ /* 0x000e240000000800 */
[----:B0-----:R-:W-:-:S05]  /*0050*/  IMAD R5, R5, UR4, R0 ;  /* 0x0000000405057c24 */ /* 0x001fca000f8e0200 */
[----:B-1----:R-:W-:-:S13]  /*0060*/  ISETP.GE.U32.AND P0, PT, R5, UR6, PT ;  /* 0x0000000605007c0c */ /* 0x002fda000bf06070 */
[----:B------:R-:W-:Y:S05]  /*0070*/  @P0 EXIT ;  /* 0x000000000000094d */ /* 0x000fea0003800000 */
[----:B------:R-:W0:Y:S01]  /*0080*/  LDC.64 R2, c[0x0][0x3a8] ;  /* 0x0000ea00ff027b82 */ /* 0x000e220000000a00 */
[----:B------:R-:W1:Y:S01]  /*0090*/  LDCU.64 UR10, c[0x0][0x358] ;  /* 0x00006b00ff0a77ac */ /* 0x000e620008000a00 */
[----:B0-----:R-:W-:-:S05]  /*00a0*/  IMAD.WIDE R2, R5, 0x4, R2 ;  /* 0x0000000405027825 */ /* 0x001fca00078e0202 */
[----:B-1----:R-:W2:Y:S04]  /*00b0*/  LDG.E R0, desc[UR10][R2.64] ;  /* 0x0000000a02007981 */ /* 0x002ea8000c1e1900 */
[----:B------:R-:W2:Y:S02]  /*00c0*/  LDG.E R6, desc[UR10][R2.64+0x4] ;  /* 0x0000040a02067981 */ /* 0x000ea4000c1e1900 */
[----:B--2---:R-:W-:-:S13]  /*00d0*/  ISETP.NE.AND P0, PT, R0, R6, PT ;  /* 0x000000060000720c */ /* 0x004fda0003f05270 */
[----:B------:R-:W-:Y:S05]  /*00e0*/  @!P0 EXIT ;  /* 0x000000000000894d */ /* 0x000fea0003800000 */
[----:B------:R-:W0:Y:S02]  /*00f0*/  LDCU UR4, c[0x0][0x384] ;  /* 0x00007080ff0477ac */ /* 0x000e240008000800 */
[----:B0-----:R-:W-:-:S09]  /*0100*/  UISETP.NE.AND UP0, UPT, UR4, URZ, UPT ;  /* 0x000000ff0400728c */ /* 0x001fd2000bf05270 */
[----:B------:R-:W-:Y:S05]  /*0110*/  BRA.U !UP0, `(.L_x_0) ;  /* 0x0000000908807547 */ /* 0x000fea000b800000 */
[----:B------:R-:W-:Y:S01]  /*0120*/  UISETP.GE.U32.AND UP0, UPT, UR4, 0x10, UPT ;  /* 0x000000100400788c */ /* 0x000fe2000bf06070 */
[----:B------:R-:W-:Y:S01]  /*0130*/  HFMA2 R4, -RZ, RZ, 0, 0 ;  /* 0x00000000ff047431 */ /* 0x000fe200000001ff */
[----:B------:R-:W-:-:S04]  /*0140*/  ULOP3.LUT UR8, UR4, 0xf, URZ, 0xc0, !UPT ;  /* 0x0000000f04087892 */ /* 0x000fc8000f8ec0ff */
[----:B------:R-:W-:-:S03]  /*0150*/  UISETP.NE.AND UP1, UPT, UR8, URZ, UPT ;  /* 0x000000ff0800728c */ /* 0x000fc6000bf25270 */
[----:B------:R-:W-:Y:S08]  /*0160*/  BRA.U !UP0, `(.L_x_1) ;  /* 0x0000000508147547 */ /* 0x000ff0000b800000 */
[----:B------:R-:W0:Y:S01]  /*0170*/  S2UR UR6, SR_CgaCtaId ;  /* 0x00000000000679c3 */ /* 0x000e220000008800 */
[----:B------:R-:W-:Y:S01]  /*0180*/  ULOP3.LUT UR4, UR4, 0xfffffff0, URZ, 0xc0, !UPT ;  /* 0xfffffff004047892 */ /* 0x000fe2000f8ec0ff */
[----:B------:R-:W-:Y:S01]  /*0190*/  MOV R3, RZ ;  /* 0x000000ff00037202 */ /* 0x000fe20000000f00 */
[----:B------:R-:W-:Y:S01]  /*01a0*/  UMOV UR5, 0x400 ;  /* 0x0000040000057882 */ /* 0x000fe20000000000 */
[----:B------:R-:W1:Y:S03]  /*01b0*/  LDCU UR7, c[0x0][0x380] ;  /* 0x00007000ff0777ac */ /* 0x000e660008000800 */
[----:B------:R-:W-:Y:S01]  /*01c0*/  MOV R4, UR4 ;  /* 0x0000000400047c02 */ /* 0x000fe20008000f00 */
[----:B01----:R-:W-:-:S12]  /*01d0*/  ULEA UR5, UR6, UR5, 0x18 ;  /* 0x0000000506057291 */ /* 0x003fd8000f8ec0ff */
.L_x_2:
[----:B0-----:R-:W0:Y:S01]  /*01e0*/  LDC.64 R24, c[0x0][0x3b0] ;  /* 0x0000ec00ff187b82 */ /* 0x001e220000000a00 */
[----:B------:R-:W-:Y:S02]  /*01f0*/  UMOV UR6, UR7 ;  /* 0x0000000700067c82 */ /* 0x000fe40008000000 */
[----:B------:R-:W-:-:S05]  /*0200*/  IMAD R21, R3, UR6, R5 ;  /* 0x0000000603157c24 */ /* 0x000fca000f8e0205 */
[----:B------:R-:W-:-:S04]  /*0210*/  IADD3 R23, PT, PT, R21, UR6, RZ ;  /* 0x0000000615177c10 */ /* 0x000fc8000fffe0ff */
[----:B------:R-:W-:-:S04]  /*0220*/  IADD3 R9, PT, PT, R23, UR6, RZ ;  /* 0x0000000617097c10 */ /* 0x000fc8000fffe0ff */
[----:B------:R-:W-:-:S04]  /*0230*/  IADD3 R11, PT, PT, R9, UR6, RZ ;  /* 0x00000006090b7c10 */ /* 0x000fc8000fffe0ff */
[----:B------:R-:W-:Y:S01]  /*0240*/  IADD3 R17, PT, PT, R11, UR6, RZ ;  /* 0x000000060b117c10 */ /* 0x000fe2000fffe0ff */
[----:B0-----:R-:W-:-:S04]  /*0250*/  IMAD.WIDE.U32 R20, R21, 0x8, R24 ;  /* 0x0000000815147825 */ /* 0x001fc800078e0018 */
[--C-:B------:R-:W-:Y:S02]  /*0260*/  IMAD.WIDE.U32 R22, R23, 0x8, R24.reuse ;  /* 0x0000000817167825 */ /* 0x100fe400078e0018 */
[----:B------:R-:W2:Y:S04]  /*0270*/  LDG.E.64 R20, desc[UR10][R20.64] ;  /* 0x0000000a14147981 */ /* 0x000ea8000c1e1b00 */
[----:B------:R-:W2:Y:S01]  /*0280*/  LDG.E.64 R22, desc[UR10][R22.64] ;  /* 0x0000000a16167981 */ /* 0x000ea2000c1e1b00 */
[----:B------:R-:W-:Y:S01]  /*0290*/  IADD3 R19, PT, PT, R17, UR6, RZ ;  /* 0x0000000611137c10 */ /* 0x000fe2000fffe0ff */
[----:B------:R-:W-:-:S03]  /*02a0*/  IMAD.WIDE.U32 R8, R9, 0x8, R24 ;  /* 0x0000000809087825 */ /* 0x000fc600078e0018 */
[----:B------:R-:W-:Y:S01]  /*02b0*/  IADD3 R13, PT, PT, R19, UR6, RZ ;  /* 0x00000006130d7c10 */ /* 0x000fe2000fffe0ff */
[--C-:B------:R-:W-:Y:S02]  /*02c0*/  IMAD.WIDE.U32 R10, R11, 0x8, R24.reuse ;  /* 0x000000080b0a7825 */ /* 0x100fe400078e0018 */
[----:B------:R-:W3:Y:S01]  /*02d0*/  LDG.E.64 R8, desc[UR10][R8.64] ;  /* 0x0000000a08087981 */ /* 0x000ee2000c1e1b00 */
[----:B------:R-:W-:Y:S01]  /*02e0*/  IADD3 R7, PT, PT, R13, UR6, RZ ;  /* 0x000000060d077c10 */ /* 0x000fe2000fffe0ff */
[--C-:B------:R-:W-:Y:S02]  /*02f0*/  IMAD.WIDE.U32 R16, R17, 0x8, R24.reuse ;  /* 0x0000000811107825 */ /* 0x100fe400078e0018 */
[----:B------:R-:W3:Y:S02]  /*0300*/  LDG.E.64 R10, desc[UR10][R10.64] ;  /* 0x0000000a0a0a7981 */ /* 0x000ee4000c1e1b00 */
[--C-:B------:R-:W-:Y:S02]  /*0310*/  IMAD.WIDE.U32 R18, R19, 0x8, R24.reuse ;  /* 0x0000000813127825 */ /* 0x100fe400078e0018 */
[----:B------:R-:W4:Y:S02]  /*0320*/  LDG.E.64 R16, desc[UR10][R16.64] ;  /* 0x0000000a10107981 */ /* 0x000f24000c1e1b00 */
[----:B------:R-:W-:-:S02]  /*0330*/  IMAD.WIDE.U32 R12, R13, 0x8, R24 ;  /* 0x000000080d0c7825 */ /* 0x000fc400078e0018 */
[----:B------:R-:W4:Y:S02]  /*0340*/  LDG.E.64 R18, desc[UR10][R18.64] ;  /* 0x0000000a12127981 */ /* 0x000f24000c1e1b00 */
[----:B------:R-:W-:Y:S02]  /*0350*/  IMAD.WIDE.U32 R14, R7, 0x8, R24 ;  /* 0x00000008070e7825 */ /* 0x000fe400078e0018 */
[----:B------:R-:W5:Y:S04]  /*0360*/  LDG.E.64 R12, desc[UR10][R12.64] ;  /* 0x0000000a0c0c7981 */ /* 0x000f68000c1e1b00 */
[----:B------:R-:W5:Y:S01]  /*0370*/  LDG.E.64 R14, desc[UR10][R14.64] ;  /* 0x0000000a0e0e7981 */ /* 0x000f62000c1e1b00 */
[----:B------:R-:W-:Y:S02]  /*0380*/  LEA R2, R3, UR5, 0x3 ;  /* 0x0000000503027c11 */ /* 0x000fe4000f8e18ff */
[----:B------:R-:W-:-:S03]  /*0390*/  IADD3 R26, PT, PT, R7, UR6, RZ ;  /* 0x00000006071a7c10 */ /* 0x000fc6000fffe0ff */
[----:B--2---:R0:W-:Y:S02]  /*03a0*/  STS.128 [R2], R20 ;  /* 0x0000001402007388 */ /* 0x0041e40000000c00 */
[----:B0-----:R-:W-:-:S04]  /*03b0*/  IADD3 R21, PT, PT, R26, UR6, RZ ;  /* 0x000000061a157c10 */ /* 0x001fc8000fffe0ff */
[----:B------:R-:W-:-:S04]  /*03c0*/  IADD3 R28, PT, PT, R21, UR6, RZ ;  /* 0x00000006151c7c10 */ /* 0x000fc8000fffe0ff */
[----:B------:R-:W-:-:S04]  /*03d0*/  IADD3 R27, PT, PT, R28, UR6, RZ ;  /* 0x000000061c1b7c10 */ /* 0x000fc8000fffe0ff */
[----:B------:R-:W-:-:S04]  /*03e0*/  IADD3 R7, PT, PT, R27, UR6, RZ ;  /* 0x000000061b077c10 */ /* 0x000fc8000fffe0ff */
[----:B------:R-:W-:-:S04]  /*03f0*/  IADD3 R29, PT, PT, R7, UR6, RZ ;  /* 0x00000006071d7c10 */ /* 0x000fc8000fffe0ff */
[----:B------:R-:W-:Y:S01]  /*0400*/  IADD3 R23, PT, PT, R29, UR6, RZ ;  /* 0x000000061d177c10 */ /* 0x000fe2000fffe0ff */
[----:B---3--:R0:W-:Y:S03]  /*0410*/  STS.128 [R2+0x10], R8 ;  /* 0x0000100802007388 */ /* 0x0081e60000000c00 */
[----:B------:R-:W-:Y:S01]  /*0420*/  IADD3 R22, PT, PT, R23, UR6, RZ ;  /* 0x0000000617167c10 */ /* 0x000fe2000fffe0ff */
[----:B----4-:R-:W-:Y:S04]  /*0430*/  STS.128 [R2+0x20], R16 ;  /* 0x0000201002007388 */ /* 0x010fe80000000c00 */
[----:B-----5:R1:W-:Y:S01]  /*0440*/  STS.128 [R2+0x30], R12 ;  /* 0x0000300c02007388 */ /* 0x0203e20000000c00 */
[----:B0-----:R-:W-:-:S04]  /*0450*/  IMAD.WIDE.U32 R10, R21, 0x8, R24 ;  /* 0x00000008150a7825 */ /* 0x001fc800078e0018 */
[--C-:B------:R-:W-:Y:S02]  /*0460*/  IMAD.WIDE.U32 R20, R23, 0x8, R24.reuse ;  /* 0x0000000817147825 */ /* 0x100fe400078e0018 */
[----:B------:R-:W2:Y:S02]  /*0470*/  LDG.E.64 R10, desc[UR10][R10.64] ;  /* 0x0000000a0a0a7981 */ /* 0x000ea4000c1e1b00 */
[--C-:B------:R-:W-:Y:S02]  /*0480*/  IMAD.WIDE.U32 R8, R26, 0x8, R24.reuse ;  /* 0x000000081a087825 */ /* 0x100fe400078e0018 */
[----:B------:R-:W3:Y:S02]  /*0490*/  LDG.E.64 R20, desc[UR10][R20.64] ;  /* 0x0000000a14147981 */ /* 0x000ee4000c1e1b00 */
[--C-:B-1----:R-:W-:Y:S02]  /*04a0*/  IMAD.WIDE.U32 R12, R28, 0x8, R24.reuse ;  /* 0x000000081c0c7825 */ /* 0x102fe400078e0018 */
[----:B------:R-:W2:Y:S02]  /*04b0*/  LDG.E.64 R8, desc[UR10][R8.64] ;  /* 0x0000000a08087981 */ /* 0x000ea4000c1e1b00 */
[----:B------:R-:W-:-:S02]  /*04c0*/  IMAD.WIDE.U32 R14, R27, 0x8, R24 ;  /* 0x000000081b0e7825 */ /* 0x000fc400078e0018 */
[----:B------:R-:W4:Y:S02]  /*04d0*/  LDG.E.64 R12, desc[UR10][R12.64] ;  /* 0x0000000a0c0c7981 */ /* 0x000f24000c1e1b00 */
[--C-:B------:R-:W-:Y:S02]  /*04e0*/  IMAD.WIDE.U32 R16, R7, 0x8, R24.reuse ;  /* 0x0000000807107825 */ /* 0x100fe400078e0018 */
[----:B------:R-:W4:Y:S02]  /*04f0*/  LDG.E.64 R14, desc[UR10][R14.64] ;  /* 0x0000000a0e0e7981 */ /* 0x000f24000c1e1b00 */
[--C-:B------:R-:W-:Y:S02]  /*0500*/  IMAD.WIDE.U32 R18, R29, 0x8, R24.reuse ;  /* 0x000000081d127825 */ /* 0x100fe400078e0018 */
[----:B------:R-:W5:Y:S02]  /*0510*/  LDG.E.64 R16, desc[UR10][R16.64] ;  /* 0x0000000a10107981 */ /* 0x000f64000c1e1b00 */
[----:B------:R-:W-:-:S02]  /*0520*/  IMAD.WIDE.U32 R22, R22, 0x8, R24 ;  /* 0x0000000816167825 */ /* 0x000fc400078e0018 */
[----:B------:R-:W5:Y:S04]  /*0530*/  LDG.E.64 R18, desc[UR10][R18.64] ;  /* 0x0000000a12127981 */ /* 0x000f68000c1e1b00 */
[----:B------:R-:W3:Y:S01]  /*0540*/  LDG.E.64 R22, desc[UR10][R22.64] ;  /* 0x0000000a16167981 */ /* 0x000ee2000c1e1b00 */
[----:B------:R-:W-:-:S04]  /*0550*/  IADD3 R3, PT, PT, R3, 0x10, RZ ;  /* 0x0000001003037810 */ /* 0x000fc80007ffe0ff */
[----:B------:R-:W-:Y:S01]  /*0560*/  ISETP.NE.AND P0, PT, R3, R4, PT ;  /* 0x000000040300720c */ /* 0x000fe20003f05270 */
[----:B--2---:R0:W-:Y:S04]  /*0570*/  STS.128 [R2+0x40], R8 ;  /* 0x0000400802007388 */ /* 0x0041e80000000c00 */
[----:B----4-:R0:W-:Y:S04]  /*0580*/  STS.128 [R2+0x50], R12 ;  /* 0x0000500c02007388 */ /* 0x0101e80000000c00 */
[----:B-----5:R0:W-:Y:S04]  /*0590*/  STS.128 [R2+0x60], R16 ;  /* 0x0000601002007388 */ /* 0x0201e80000000c00 */
[----:B---3--:R0:W-:Y:S01]  /*05a0*/  STS.128 [R2+0x70], R20 ;  /* 0x0000701402007388 */ /* 0x0081e20000000c00 */
[----:B------:R-:W-:Y:S05]  /*05b0*/  @P0 BRA `(.L_x_2) ;  /* 0xfffffffc00080947 */ /* 0x000fea000383ffff */
.L_x_1:
[----:B------:R-:W-:Y:S05]  /*05c0*/  BRA.U !UP1, `(.L_x_0) ;  /* 0x0000000509547547 */ /* 0x000fea000b800000 */
[----:B------:R-:W1:Y:S01]  /*05d0*/  LDCU UR5, c[0x0][0x384] ;  /* 0x00007080ff0577ac */ /* 0x000e620008000800 */
[----:B------:R-:W-:Y:S02]  /*05e0*/  UISETP.GE.U32.AND UP0, UPT, UR8, 0x8, UPT ;  /* 0x000000080800788c */ /* 0x000fe4000bf06070 */
[----:B-1----:R-:W-:-:S04]  /*05f0*/  ULOP3.LUT UR4, UR5, 0x7, URZ, 0xc0, !UPT ;  /* 0x0000000705047892 */ /* 0x002fc8000f8ec0ff */
[----:B------:R-:W-:-:S03]  /*0600*/  UISETP.NE.AND UP1, UPT, UR4, URZ, UPT ;  /* 0x000000ff0400728c */ /* 0x000fc6000bf25270 */
[----:B------:R-:W-:Y:S08]  /*0610*/  BRA.U !UP0, `(.L_x_3) ;  /* 0x0000000108987547 */ /* 0x000ff0000b800000 */
[----:B------:R-:W-:Y:S01]  /*0620*/  IMAD R3, R4, UR6, R5 ;  /* 0x0000000604037c24 */ /* 0x000fe2000f8e0205 */
[----:B0-----:R-:W0:Y:S04]  /*0630*/  LDC.64 R8, c[0x0][0x3b0] ;  /* 0x0000ec00ff087b82 */ /* 0x001e280000000a00 */
[----:B------:R-:W-:-:S04]  /*0640*/  IADD3 R11, PT, PT, R3, UR6, RZ ;  /* 0x00000006030b7c10 */ /* 0x000fc8000fffe0ff */
[----:B------:R-:W-:-:S04]  /*0650*/  IADD3 R17, PT, PT, R11, UR6, RZ ;  /* 0x000000060b117c10 */ /* 0x000fc8000fffe0ff */
[----:B------:R-:W-:-:S04]  /*0660*/  IADD3 R21, PT, PT, R17, UR6, RZ ;  /* 0x0000000611157c10 */ /* 0x000fc8000fffe0ff */
[----:B------:R-:W-:-:S04]  /*0670*/  IADD3 R19, PT, PT, R21, UR6, RZ ;  /* 0x0000000615137c10 */ /* 0x000fc8000fffe0ff */
[----:B------:R-:W-:-:S04]  /*0680*/  IADD3 R15, PT, PT, R19, UR6, RZ ;  /* 0x00000006130f7c10 */ /* 0x000fc8000fffe0ff */
[----:B------:R-:W-:Y:S01]  /*0690*/  IADD3 R13, PT, PT, R15, UR6, RZ ;  /* 0x000000060f0d7c10 */ /* 0x000fe2000fffe0ff */
[----:B0-----:R-:W-:-:S03]  /*06a0*/  IMAD.WIDE.U32 R2, R3, 0x8, R8 ;  /* 0x0000000803027825 */ /* 0x001fc600078e0008 */
[----:B------:R-:W-:Y:S01]  /*06b0*/  IADD3 R7, PT, PT, R13, UR6, RZ ;  /* 0x000000060d077c10 */ /* 0x000fe2000fffe0ff */
[--C-:B------:R-:W-:Y:S02]  /*06c0*/  IMAD.WIDE.U32 R10, R11, 0x8, R8.reuse ;  /* 0x000000080b0a7825 */ /* 0x100fe400078e0008 */
[----:B------:R-:W2:Y:S02]  /*06d0*/  LDG.E.64 R2, desc[UR10][R2.64] ;  /* 0x0000000a02027981 */ /* 0x000ea4000c1e1b00 */
[--C-:B------:R-:W-:Y:S02]  /*06e0*/  IMAD.WIDE.U32 R16, R17, 0x8, R8.reuse ;  /* 0x0000000811107825 */ /* 0x100fe400078e0008 */
[----:B------:R-:W3:Y:S02]  /*06f0*/  LDG.E.64 R10, desc[UR10][R10.64] ;  /* 0x0000000a0a0a7981 */ /* 0x000ee4000c1e1b00 */
[--C-:B------:R-:W-:Y:S02]  /*0700*/  IMAD.WIDE.U32 R20, R21, 0x8, R8.reuse ;  /* 0x0000000815147825 */ /* 0x100fe400078e0008 */
[----:B------:R-:W4:Y:S02]  /*0710*/  LDG.E.64 R16, desc[UR10][R16.64] ;  /* 0x0000000a10107981 */ /* 0x000f24000c1e1b00 */
[----:B------:R-:W-:-:S02]  /*0720*/  IMAD.WIDE.U32 R18, R19, 0x8, R8 ;  /* 0x0000000813127825 */ /* 0x000fc400078e0008 */
[----:B------:R-:W5:Y:S02]  /*0730*/  LDG.E.64 R20, desc[UR10][R20.64] ;  /* 0x0000000a14147981 */ /* 0x000f64000c1e1b00 */
[--C-:B------:R-:W-:Y:S02]  /*0740*/  IMAD.WIDE.U32 R14, R15, 0x8, R8.reuse ;  /* 0x000000080f0e7825 */ /* 0x100fe400078e0008 */
[----:B------:R-:W5:Y:S02]  /*0750*/  LDG.E.64 R18, desc[UR10][R18.64] ;  /* 0x0000000a12127981 */ /* 0x000f64000c1e1b00 */
[--C-:B------:R-:W-:Y:S02]  /*0760*/  IMAD.WIDE.U32 R12, R13, 0x8, R8.reuse ;  /* 0x000000080d0c7825 */ /* 0x100fe400078e0008 */
[----:B------:R-:W5:Y:S02]  /*0770*/  LDG.E.64 R14, desc[UR10][R14.64] ;  /* 0x0000000a0e0e7981 */ /* 0x000f64000c1e1b00 */
[----:B------:R-:W-:-:S02]  /*0780*/  IMAD.WIDE.U32 R8, R7, 0x8, R8 ;  /* 0x0000000807087825 */ /* 0x000fc400078e0008 */
[----:B------:R-:W5:Y:S04]  /*0790*/  LDG.E.64 R12, desc[UR10][R12.64] ;  /* 0x0000000a0c0c7981 */ /* 0x000f68000c1e1b00 */
[----:B------:R-:W5:Y:S01]  /*07a0*/  LDG.E.64 R8, desc[UR10][R8.64] ;  /* 0x0000000a08087981 */ /* 0x000f62000c1e1b00 */
[----:B------:R-:W0:Y:S01]  /*07b0*/  S2R R22, SR_CgaCtaId ;  /* 0x0000000000167919 */ /* 0x000e220000008800 */
[----:B------:R-:W-:-:S04]  /*07c0*/  MOV R7, 0x400 ;  /* 0x0000040000077802 */ /* 0x000fc80000000f00 */
[----:B0-----:R-:W-:-:S04]  /*07d0*/  LEA R7, R22, R7, 0x18 ;  /* 0x0000000716077211 */ /* 0x001fc800078ec0ff */
[C---:B------:R-:W-:Y:S02]  /*07e0*/  LEA R7, R4.reuse, R7, 0x3 ;  /* 0x0000000704077211 */ /* 0x040fe400078e18ff */
[----:B------:R-:W-:-:S03]  /*07f0*/  IADD3 R4, PT, PT, R4, 0x8, RZ ;  /* 0x0000000804047810 */ /* 0x000fc60007ffe0ff */
[----:B--2---:R1:W-:Y:S04]  /*0800*/  STS.64 [R7], R2 ;  /* 0x0000000207007388 */ /* 0x0043e80000000a00 */
[----:B---3--:R1:W-:Y:S04]  /*0810*/  STS.64 [R7+0x8], R10 ;  /* 0x0000080a07007388 */ /* 0x0083e80000000a00 */
[----:B----4-:R1:W-:Y:S04]  /*0820*/  STS.64 [R7+0x10], R16 ;  /* 0x0000101007007388 */ /* 0x0103e80000000a00 */
[----:B-----5:R1:W-:Y:S04]  /*0830*/  STS.64 [R7+0x18], R20 ;  /* 0x0000181407007388 */ /* 0x0203e80000000a00 */
[----:B------:R1:W-:Y:S04]  /*0840*/  STS.64 [R7+0x20], R18 ;  /* 0x0000201207007388 */ /* 0x0003e80000000a00 */
[----:B------:R1:W-:Y:S04]  /*0850*/  STS.64 [R7+0x28], R14 ;  /* 0x0000280e07007388 */ /* 0x0003e80000000a00 */
[----:B------:R1:W-:Y:S04]  /*0860*/  STS.64 [R7+0x30], R12 ;  /* 0x0000300c07007388 */ /* 0x0003e80000000a00 */
[----:B------:R1:W-:Y:S02]  /*0870*/  STS.64 [R7+0x38], R8 ;  /* 0x0000380807007388 */ /* 0x0003e40000000a00 */
.L_x_3:
[----:B------:R-:W-:Y:S05]  /*0880*/  BRA.U !UP1, `(.L_x_0) ;  /* 0x0000000109a47547 */ /* 0x000fea000b800000 */
[----:B------:R-:W-:Y:S02]  /*0890*/  UISETP.GE.U32.AND UP0, UPT, UR4, 0x4, UPT ;  /* 0x000000040400788c */ /* 0x000fe4000bf06070 */
[----:B------:R-:W-:-:S04]  /*08a0*/  ULOP3.LUT UR5, UR5, 0x3, URZ, 0xc0, !UPT ;  /* 0x0000000305057892 */ /* 0x000fc8000f8ec0ff */
[----:B------:R-:W-:-:S03]  /*08b0*/  UISETP.NE.AND UP1, UPT, UR5, URZ, UPT ;  /* 0x000000ff0500728c */ /* 0x000fc6000bf25270 */
[----:B------:R-:W-:Y:S08]  /*08c0*/  BRA.U !UP0, `(.L_x_4) ;  /* 0x0000000108587547 */ /* 0x000ff0000b800000 */
[----:B01----:R-:W0:Y:S01]  /*08d0*/  LDC.64 R2, c[0x0][0x3b0] ;  /* 0x0000ec00ff027b82 */ /* 0x003e220000000a00 */
[----:B------:R-:W-:-:S05]  /*08e0*/  IMAD R9, R4, UR6, R5 ;  /* 0x0000000604097c24 */ /* 0x000fca000f8e0205 */
[----:B------:R-:W-:-:S04]  /*08f0*/  IADD3 R11, PT, PT, R9, UR6, RZ ;  /* 0x00000006090b7c10 */ /* 0x000fc8000fffe0ff */
[----:B------:R-:W-:-:S04]  /*0900*/  IADD3 R13, PT, PT, R11, UR6, RZ ;  /* 0x000000060b0d7c10 */ /* 0x000fc8000fffe0ff */
[----:B------:R-:W-:Y:S01]  /*0910*/  IADD3 R15, PT, PT, R13, UR6, RZ ;  /* 0x000000060d0f7c10 */ /* 0x000fe2000fffe0ff */
[----:B0-----:R-:W-:-:S04]  /*0920*/  IMAD.WIDE.U32 R10, R11, 0x8, R2 ;  /* 0x000000080b0a7825 */ /* 0x001fc800078e0002 */
[--C-:B------:R-:W-:Y:S02]  /*0930*/  IMAD.WIDE.U32 R12, R13, 0x8, R2.reuse ;  /* 0x000000080d0c7825 */ /* 0x100fe400078e0002 */
[----:B------:R-:W2:Y:S02]  /*0940*/  LDG.E.64 R10, desc[UR10][R10.64] ;  /* 0x0000000a0a0a7981 */ /* 0x000ea4000c1e1b00 */
[--C-:B------:R-:W-:Y:S02]  /*0950*/  IMAD.WIDE.U32 R14, R15, 0x8, R2.reuse ;  /* 0x000000080f0e7825 */ /* 0x100fe400078e0002 */
[----:B------:R-:W3:Y:S02]  /*0960*/  LDG.E.64 R12, desc[UR10][R12.64] ;  /* 0x0000000a0c0c7981 */ /* 0x000ee4000c1e1b00 */
[----:B------:R-:W-:Y:S02]  /*0970*/  IMAD.WIDE.U32 R8, R9, 0x8, R2 ;  /* 0x0000000809087825 */ /* 0x000fe400078e0002 */
[----:B------:R-:W4:Y:S04]  /*0980*/  LDG.E.64 R14, desc[UR10][R14.64] ;  /* 0x0000000a0e0e7981 */ /* 0x000f28000c1e1b00 */
[----:B------:R-:W5:Y:S01]  /*0990*/  LDG.E.64 R2, desc[UR10][R8.64] ;  /* 0x0000000a08027981 */ /* 0x000f62000c1e1b00 */
[----:B------:R-:W0:Y:S01]  /*09a0*/  S2R R16, SR_CgaCtaId ;  /* 0x0000000000107919 */ /* 0x000e220000008800 */
[----:B------:R-:W-:-:S04]  /*09b0*/  MOV R7, 0x400 ;  /* 0x0000040000077802 */ /* 0x000fc80000000f00 */
[----:B0-----:R-:W-:-:S04]  /*09c0*/  LEA R7, R16, R7, 0x18 ;  /* 0x0000000710077211 */ /* 0x001fc800078ec0ff */
[C---:B------:R-:W-:Y:S02]  /*09d0*/  LEA R7, R4.reuse, R7, 0x3 ;  /* 0x0000000704077211 */ /* 0x040fe400078e18ff */
[----:B------:R-:W-:-:S03]  /*09e0*/  IADD3 R4, PT, PT, R4, 0x4, RZ ;  /* 0x0000000404047810 */ /* 0x000fc60007ffe0ff */
[----:B--2---:R2:W-:Y:S04]  /*09f0*/  STS.64 [R7+0x8], R10 ;  /* 0x0000080a07007388 */ /* 0x0045e80000000a00 */
[----:B---3--:R2:W-:Y:S04]  /*0a00*/  STS.64 [R7+0x10], R12 ;  /* 0x0000100c07007388 */ /* 0x0085e80000000a00 */
[----:B----4-:R2:W-:Y:S04]  /*0a10*/  STS.64 [R7+0x18], R14 ;  /* 0x0000180e07007388 */ /* 0x0105e80000000a00 */
[----:B-----5:R2:W-:Y:S02]  /*0a20*/  STS.64 [R7], R2 ;  /* 0x0000000207007388 */ /* 0x0205e40000000a00 */
.L_x_4:
[----:B------:R-:W-:Y:S05]  /*0a30*/  BRA.U !UP1, `(.L_x_0) ;  /* 0x0000000109387547 */ /* 0x000fea000b800000 */
[----:B-12---:R-:W1:Y:S01]  /*0a40*/  S2R R3, SR_CgaCtaId ;  /* 0x0000000000037919 */ /* 0x006e620000008800 */
[----:B0-----:R-:W0:Y:S01]  /*0a50*/  LDC.64 R8, c[0x0][0x3b0] ;  /* 0x0000ec00ff087b82 */ /* 0x001e220000000a00 */
[----:B------:R-:W-:Y:S01]  /*0a60*/  MOV R2, 0x400 ;  /* 0x0000040000027802 */ /* 0x000fe20000000f00 */
[----:B------:R-:W-:-:S03]  /*0a70*/  UMOV UR4, URZ ;  /* 0x000000ff00047c82 */ /* 0x000fc60008000000 */
[----:B-1----:R-:W-:-:S07]  /*0a80*/  LEA R11, R3, R2, 0x18 ;  /* 0x00000002030b7211 */ /* 0x002fce00078ec0ff */
.L_x_5:
[----:B---3--:R-:W-:-:S04]  /*0a90*/  IMAD R3, R4, UR6, R5 ;  /* 0x0000000604037c24 */ /* 0x008fc8000f8e0205 */
[----:B0-----:R-:W-:-:S06]  /*0aa0*/  IMAD.WIDE.U32 R2, R3, 0x8, R8 ;  /* 0x0000000803027825 */ /* 0x001fcc00078e0008 */
[----:B------:R-:W2:Y:S01]  /*0ab0*/  LDG.E.64 R2, desc[UR10][R2.64] ;  /* 0x0000000a02027981 */ /* 0x000ea2000c1e1b00 */
[C---:B------:R-:W-:Y:S01]  /*0ac0*/  LEA R7, R4.reuse, R11, 0x3 ;  /* 0x0000000b04077211 */ /* 0x040fe200078e18ff */
[----:B------:R-:W-:Y:S01]  /*0ad0*/  UIADD3 UR4, UPT, UPT, UR4, 0x1, URZ ;  /* 0x0000000104047890 */ /* 0x000fe2000fffe0ff */
[----:B------:R-:W-:-:S03]  /*0ae0*/  IADD3 R4, PT, PT, R4, 0x1, RZ ;  /* 0x0000000104047810 */ /* 0x000fc60007ffe0ff */
[----:B------:R-:W-:Y:S01]  /*0af0*/  UISETP.NE.AND UP0, UPT, UR4, UR5, UPT ;  /* 0x000000050400728c */ /* 0x000fe2000bf05270 */
[----:B--2---:R3:W-:Y:S08]  /*0b00*/  STS.64 [R7], R2 ;  /* 0x0000000207007388 */ /* 0x0047f00000000a00 */
[----:B------:R-:W-:Y:S05]  /*0b10*/  BRA.U UP0, `(.L_x_5) ;  /* 0xfffffffd00dc7547 */ /* 0x000fea000b83ffff */
.L_x_0:
[----:B------:R-:W-:-:S13]  /*0b20*/  ISETP.GE.U32.AND P0, PT, R0, R6, PT ;  /* 0x000000060000720c */ /* 0x000fda0003f06070 */
[----:B------:R-:W-:Y:S05]  /*0b30*/  @P0 EXIT ;  /* 0x000000000000094d */ /* 0x000fea0003800000 */
[----:B------:R-:W4:Y:S02]  /*0b40*/  LDCU UR4, c[0x0][0x384] ;  /* 0x00007080ff0477ac */ /* 0x000f240008000800 */
[----:B----4-:R-:W-:-:S13]  /*0b50*/  ISETP.NE.AND P0, PT, RZ, UR4, PT ;  /* 0x00000004ff007c0c */ /* 0x010fda000bf05270 */
[----:B------:R-:W-:Y:S05]  /*0b60*/  @!P0 EXIT ;  /* 0x000000000000894d */ /* 0x000fea0003800000 */
[----:B------:R-:W-:Y:S02]  /*0b70*/  ULOP3.LUT UR7, UR4, 0xfffffff8, URZ, 0xc0, !UPT ;  /* 0xfffffff804077892 */ /* 0x000fe4000f8ec0ff */
[----:B------:R-:W-:Y:S02]  /*0b80*/  ULOP3.LUT UR9, UR4, 0x7, URZ, 0xc0, !UPT ;  /* 0x0000000704097892 */ /* 0x000fe4000f8ec0ff */
[----:B------:R-:W-:Y:S02]  /*0b90*/  ULOP3.LUT UR5, UR4, 0x3, URZ, 0xc0, !UPT ;  /* 0x0000000304057892 */ /* 0x000fe4000f8ec0ff */
[----:B------:R-:W-:-:S12]  /*0ba0*/  UIADD3 UR8, UPT, UPT, -UR7, URZ, URZ ;  /* 0x000000ff07087290 */ /* 0x000fd8000fffe1ff */
.L_x_11:
[----:B012---:R-:W0:Y:S01]  /*0bb0*/  LDC.64 R10, c[0x0][0x398] ;  /* 0x0000e600ff0a7b82 */ /* 0x007e220000000a00 */
[----:B------:R-:W1:Y:S07]  /*0bc0*/  LDCU.64 UR12, c[0x0][0x390] ;  /* 0x00007200ff0c77ac */ /* 0x000e6e0008000a00 */
[----:B------:R-:W2:Y:S08]  /*0bd0*/  LDC.64 R8, c[0x0][0x3a0] ;  /* 0x0000e800ff087b82 */ /* 0x000eb00000000a00 */
[----:B---3--:R-:W3:Y:S01]  /*0be0*/  LDC R3, c[0x0][0x384] ;  /* 0x0000e100ff037b82 */ /* 0x008ee20000000800 */
[----:B0-----:R-:W-:-:S06]  /*0bf0*/  IMAD.WIDE.U32 R10, R0, 0x8, R10 ;  /* 0x00000008000a7825 */ /* 0x001fcc00078e000a */
[----:B------:R-:W1:Y:S01]  /*0c00*/  LDG.E.64 R10, desc[UR10][R10.64] ;  /* 0x0000000a0a0a7981 */ /* 0x000e62000c1e1b00 */
[----:B--2---:R-:W-:-:S05]  /*0c10*/  IMAD.WIDE.U32 R8, R0, 0x4, R8 ;  /* 0x0000000400087825 */ /* 0x004fca00078e0008 */
[----:B-----5:R0:W5:Y:S01]  /*0c20*/  LDG.E R2, desc[UR10][R8.64] ;  /* 0x0000000a08027981 */ /* 0x020162000c1e1900 */
[----:B------:R-:W-:Y:S02]  /*0c30*/  IADD3 R0, PT, PT, R0, 0x1, RZ ;  /* 0x0000000100007810 */ /* 0x000fe40007ffe0ff */
[----:B---3--:R-:W-:Y:S02]  /*0c40*/  ISETP.GE.U32.AND P1, PT, R3, 0x8, PT ;  /* 0x000000080300780c */ /* 0x008fe40003f26070 */
[----:B------:R-:W-:Y:S01]  /*0c50*/  ISETP.NE.AND P0, PT, R0, R6, PT ;  /* 0x000000060000720c */ /* 0x000fe20003f05270 */
[C---:B-1----:R-:W-:Y:S01]  /*0c60*/  FMUL R5, R11.reuse, UR13 ;  /* 0x0000000d0b057c20 */ /* 0x042fe20008400000 */
[----:B------:R-:W-:-:S03]  /*0c70*/  FMUL R7, R11, UR12 ;  /* 0x0000000c0b077c20 */ /* 0x000fc60008400000 */
[C---:B------:R-:W-:Y:S01]  /*0c80*/  FFMA R4, R10.reuse, UR12, R5 ;  /* 0x0000000c0a047c23 */ /* 0x040fe20008000005 */
[----:B------:R-:W-:Y:S01]  /*0c90*/  FFMA R5, R10, UR13, -R7 ;  /* 0x0000000d0a057c23 */ /* 0x000fe20008000807 */
[----:B------:R-:W-:-:S04]  /*0ca0*/  HFMA2 R7, -RZ, RZ, 0, 0 ;  /* 0x00000000ff077431 */ /* 0x000fc800000001ff */
[----:B0-----:R-:W-:Y:S05]  /*0cb0*/  @!P1 BRA `(.L_x_6) ;  /* 0x0000000400449947 */ /* 0x001fea0003800000 */
[----:B------:R-:W0:Y:S01]  /*0cc0*/  S2UR UR6, SR_CgaCtaId ;  /* 0x00000000000679c3 */ /* 0x000e220000008800 */
[----:B------:R-:W-:Y:S01]  /*0cd0*/  UMOV UR4, 0x400 ;  /* 0x0000040000047882 */ /* 0x000fe20000000000 */
[----:B-----5:R-:W-:Y:S02]  /*0ce0*/  MOV R14, R2 ;  /* 0x00000002000e7202 */ /* 0x020fe40000000f00 */
[----:B------:R-:W-:-:S04]  /*0cf0*/  MOV R15, UR8 ;  /* 0x00000008000f7c02 */ /* 0x000fc80008000f00 */
[----:B------:R-:W1:Y:S01]  /*0d00*/  LDC R7, c[0x0][0x388] ;  /* 0x0000e200ff077b82 */ /* 0x000e620000000800 */
[----:B0-----:R-:W-:-:S04]  /*0d10*/  ULEA UR4, UR6, UR4, 0x18 ;  /* 0x0000000406047291 */ /* 0x001fc8000f8ec0ff */
[----:B------:R-:W-:Y:S01]  /*0d20*/  UIADD3 UR4, UPT, UPT, UR4, 0x20, URZ ;  /* 0x0000002004047890 */ /* 0x000fe2000fffe0ff */
[----:B-1----:R-:W-:Y:S01]  /*0d30*/  IADD3 R23, PT, PT, R2, R7, RZ ;  /* 0x0000000702177210 */ /* 0x002fe20007ffe0ff */
[C-C-:B------:R-:W-:Y:S01]  /*0d40*/  IMAD R21, R7.reuse, 0x3, R2.reuse ;  /* 0x0000000307157824 */ /* 0x140fe200078e0202 */
[CC--:B------:R-:W-:Y:S01]  /*0d50*/  LEA R22, R7.reuse, R2.reuse, 0x1 ;  /* 0x0000000207167211 */ /* 0x0c0fe200078e08ff */
[C-C-:B------:R-:W-:Y:S01]  /*0d60*/  IMAD R19, R7.reuse, 0x5, R2.reuse ;  /* 0x0000000507137824 */ /* 0x140fe200078e0202 */
[C---:B------:R-:W-:Y:S01]  /*0d70*/  LEA R20, R7.reuse, R2, 0x2 ;  /* 0x0000000207147211 */ /* 0x040fe200078e10ff */
[C-C-:B------:R-:W-:Y:S01]  /*0d80*/  IMAD R18, R7.reuse, 0x6, R2.reuse ;  /* 0x0000000607127824 */ /* 0x140fe200078e0202 */
[----:B------:R-:W-:Y:S01]  /*0d90*/  MOV R12, UR4 ;  /* 0x00000004000c7c02 */ /* 0x000fe20008000f00 */
[----:B------:R-:W-:-:S07]  /*0da0*/  IMAD R13, R7, 0x7, R2 ;  /* 0x00000007070d7824 */ /* 0x000fce00078e0202 */
.L_x_7:
[----:B0-----:R-:W0:Y:S01]  /*0db0*/  LDS.128 R8, [R12+-0x20] ;  /* 0xffffe0000c087984 */ /* 0x001e220000000c00 */
[----:B------:R-:W1:Y:S01]  /*0dc0*/  LDC.64 R24, c[0x0][0x3c8] ;  /* 0x0000f200ff187b82 */ /* 0x000e620000000a00 */
[----:B------:R-:W-:-:S04]  /*0dd0*/  IADD3 R15, PT, PT, R15, 0x8, RZ ;  /* 0x000000080f0f7810 */ /* 0x000fc80007ffe0ff */
[----:B------:R-:W-:Y:S01]  /*0de0*/  ISETP.NE.AND P1, PT, R15, RZ, PT ;  /* 0x000000ff0f00720c */ /* 0x000fe20003f25270 */
[CC--:B0-----:R-:W-:Y:S01]  /*0df0*/  FMUL R17, R5.reuse, R9.reuse ;  /* 0x0000000905117220 */ /* 0x0c1fe20000400000 */
[C---:B------:R-:W-:Y:S01]  /*0e00*/  FMUL R26, R4.reuse, R9 ;  /* 0x00000009041a7220 */ /* 0x040fe20000400000 */
[C---:B------:R-:W-:Y:S02]  /*0e10*/  FMUL R27, R5.reuse, R11 ;  /* 0x0000000b051b7220 */ /* 0x040fe40000400000 */
[-C--:B------:R-:W-:Y:S01]  /*0e20*/  FFMA R16, R4, R8.reuse, -R17 ;  /* 0x0000000804107223 */ /* 0x080fe20000000811 */
[----:B------:R-:W-:Y:S01]  /*0e30*/  FFMA R17, R5, R8, R26 ;  /* 0x0000000805117223 */ /* 0x000fe2000000001a */
[----:B-1----:R-:W-:-:S04]  /*0e40*/  IMAD.WIDE.U32 R8, R14, 0x8, R24 ;  /* 0x000000080e087825 */ /* 0x002fc800078e0018 */
[C---:B------:R-:W-:Y:S01]  /*0e50*/  FMUL R26, R4.reuse, R11 ;  /* 0x0000000b041a7220 */ /* 0x040fe20000400000 */
[----:B------:R-:W-:Y:S01]  /*0e60*/  LEA R14, R7, R14, 0x3 ;  /* 0x0000000e070e7211 */ /* 0x000fe200078e18ff */
[----:B------:R0:W-:Y:S02]  /*0e70*/  STG.E.64 desc[UR10][R8.64], R16 ;  /* 0x0000001008007986 */ /* 0x0001e4000c101b0a */
[-C--:B0-----:R-:W-:Y:S01]  /*0e80*/  FFMA R8, R4, R10.reuse, -R27 ;  /* 0x0000000a04087223 */ /* 0x081fe2000000081b */
[----:B------:R-:W-:Y:S01]  /*0e90*/  FFMA R9, R5, R10, R26 ;  /* 0x0000000a05097223 */ /* 0x000fe2000000001a */
[----:B------:R-:W-:Y:S01]  /*0ea0*/  IMAD.WIDE.U32 R10, R23, 0x8, R24 ;  /* 0x00000008170a7825 */ /* 0x000fe200078e0018 */
[----:B------:R-:W-:-:S04]  /*0eb0*/  LEA R23, R7, R23, 0x3 ;  /* 0x0000001707177211 */ /* 0x000fc800078e18ff */
[----:B------:R-:W-:Y:S04]  /*0ec0*/  STG.E.64 desc[UR10][R10.64], R8 ;  /* 0x000000080a007986 */ /* 0x000fe8000c101b0a */
[----:B------:R-:W0:Y:S02]  /*0ed0*/  LDS.128 R8, [R12+-0x10] ;  /* 0xfffff0000c087984 */ /* 0x000e240000000c00 */
[-C--:B0-----:R-:W-:Y:S01]  /*0ee0*/  FMUL R27, R5, R9.reuse ;  /* 0x00000009051b7220 */ /* 0x081fe20000400000 */
[----:B------:R-:W-:-:S03]  /*0ef0*/  FMUL R26, R4, R9 ;  /* 0x00000009041a7220 */ /* 0x000fc60000400000 */
[-C--:B------:R-:W-:Y:S01]  /*0f00*/  FFMA R16, R4, R8.reuse, -R27 ;  /* 0x0000000804107223 */ /* 0x080fe2000000081b */
[----:B------:R-:W-:Y:S01]  /*0f10*/  FFMA R17, R5, R8, R26 ;  /* 0x0000000805117223 */ /* 0x000fe2000000001a */
[----:B------:R-:W-:-:S04]  /*0f20*/  IMAD.WIDE.U32 R8, R22, 0x8, R24 ;  /* 0x0000000816087825 */ /* 0x000fc800078e0018 */
[-C--:B------:R-:W-:Y:S01]  /*0f30*/  FMUL R27, R5, R11.reuse ;  /* 0x0000000b051b7220 */ /* 0x080fe20000400000 */
        /* <DEDUP_REMOVED lines=8> */
[----:B------:R-:W0:Y:S02]  /*0fc0*/  LDS.128 R8, [R12] ;  /* 0x000000000c087984 */ /* 0x000e240000000c00 */
        /* <DEDUP_REMOVED lines=14> */
[----:B------:R0:W1:Y:S02]  /*10b0*/  LDS.128 R8, [R12+0x10] ;  /* 0x000010000c087984 */ /* 0x0000640000000c00 */
[----:B0-----:R-:W-:Y:S01]  /*10c0*/  IADD3 R12, PT, PT, R12, 0x40, RZ ;  /* 0x000000400c0c7810 */ /* 0x001fe20007ffe0ff */
[CC--:B-1----:R-:W-:Y:S01]  /*10d0*/  FMUL R27, R5.reuse, R9.reuse ;  /* 0x00000009051b7220 */ /* 0x0c2fe20000400000 */
[C---:B------:R-:W-:Y:S01]  /*10e0*/  FMUL R26, R4.reuse, R9 ;  /* 0x00000009041a7220 */ /* 0x040fe20000400000 */
[CC--:B------:R-:W-:Y:S01]  /*10f0*/  FMUL R29, R5.reuse, R11.reuse ;  /* 0x0000000b051d7220 */ /* 0x0c0fe20000400000 */
[C---:B------:R-:W-:Y:S01]  /*1100*/  FMUL R28, R4.reuse, R11 ;  /* 0x0000000b041c7220 */ /* 0x040fe20000400000 */
[CC--:B------:R-:W-:Y:S01]  /*1110*/  FFMA R16, R4.reuse, R8.reuse, -R27 ;  /* 0x0000000804107223 */ /* 0x0c0fe2000000081b */
[C---:B------:R-:W-:Y:S01]  /*1120*/  FFMA R17, R5.reuse, R8, R26 ;  /* 0x0000000805117223 */ /* 0x040fe2000000001a */
[-C--:B------:R-:W-:Y:S01]  /*1130*/  FFMA R8, R4, R10.reuse, -R29 ;  /* 0x0000000a04087223 */ /* 0x080fe2000000081d */
[----:B------:R-:W-:Y:S01]  /*1140*/  FFMA R9, R5, R10, R28 ;  /* 0x0000000a05097223 */ /* 0x000fe2000000001c */
[----:B------:R-:W-:Y:S01]  /*1150*/  IMAD.WIDE.U32 R10, R18, 0x8, R24 ;  /* 0x00000008120a7825 */ /* 0x000fe200078e0018 */
[----:B------:R-:W-:-:S03]  /*1160*/  LEA R18, R7, R18, 0x3 ;  /* 0x0000001207127211 */ /* 0x000fc600078e18ff */
[----:B------:R-:W-:Y:S01]  /*1170*/  IMAD.WIDE.U32 R24, R13, 0x8, R24 ;  /* 0x000000080d187825 */ /* 0x000fe200078e0018 */
[----:B------:R0:W-:Y:S01]  /*1180*/  STG.E.64 desc[UR10][R10.64], R16 ;  /* 0x000000100a007986 */ /* 0x0001e2000c101b0a */
[----:B------:R-:W-:-:S03]  /*1190*/  LEA R13, R7, R13, 0x3 ;  /* 0x0000000d070d7211 */ /* 0x000fc600078e18ff */
[----:B------:R0:W-:Y:S01]  /*11a0*/  STG.E.64 desc[UR10][R24.64], R8 ;  /* 0x0000000818007986 */ /* 0x0001e2000c101b0a */
[----:B------:R-:W-:Y:S05]  /*11b0*/  @P1 BRA `(.L_x_7) ;  /* 0xfffffff800fc1947 */ /* 0x000fea000383ffff */
[----:B------:R-:W-:-:S07]  /*11c0*/  MOV R7, UR7 ;  /* 0x0000000700077c02 */ /* 0x000fce0008000f00 */
.L_x_6:
[----:B------:R-:W-:-:S09]  /*11d0*/  UISETP.NE.AND UP0, UPT, UR9, URZ, UPT ;  /* 0x000000ff0900728c */ /* 0x000fd2000bf05270 */
[----:B------:R-:W-:Y:S05]  /*11e0*/  BRA.U !UP0, `(.L_x_8) ;  /* 0x0000000508487547 */ /* 0x000fea000b800000 */
[----:B------:R-:W-:Y:S02]  /*11f0*/  UIADD3 UR4, UPT, UPT, UR9, -0x1, URZ ;  /* 0xffffffff09047890 */ /* 0x000fe4000fffe0ff */
[----:B------:R-:W-:Y:S02]  /*1200*/  UISETP.NE.AND UP1, UPT, UR5, URZ, UPT ;  /* 0x000000ff0500728c */ /* 0x000fe4000bf25270 */
[----:B------:R-:W-:-:S09]  /*1210*/  UISETP.GE.U32.AND UP0, UPT, UR4, 0x3, UPT ;  /* 0x000000030400788c */ /* 0x000fd2000bf06070 */
[----:B------:R-:W-:Y:S05]  /*1220*/  BRA.U !UP0, `(.L_x_9) ;  /* 0x0000000108947547 */ /* 0x000fea000b800000 */
[----:B------:R-:W1:Y:S01]  /*1230*/  S2UR UR6, SR_CgaCtaId ;  /* 0x00000000000679c3 */ /* 0x000e620000008800 */
[----:B------:R-:W-:-:S07]  /*1240*/  UMOV UR4, 0x400 ;  /* 0x0000040000047882 */ /* 0x000fce0000000000 */
[----:B------:R-:W2:Y:S01]  /*1250*/  LDC.64 R18, c[0x0][0x3c8] ;  /* 0x0000f200ff127b82 */ /* 0x000ea20000000a00 */
[----:B-1----:R-:W-:-:S06]  /*1260*/  ULEA UR4, UR6, UR4, 0x18 ;  /* 0x0000000406047291 */ /* 0x002fcc000f8ec0ff */
[----:B------:R-:W-:-:S05]  /*1270*/  LEA R20, R7, UR4, 0x3 ;  /* 0x0000000407147c11 */ /* 0x000fca000f8e18ff */
[----:B0-----:R-:W0:Y:S01]  /*1280*/  LDS.128 R8, [R20] ;  /* 0x0000000014087984 */ /* 0x001e220000000c00 */
[----:B------:R-:W1:Y:S03]  /*1290*/  LDCU UR4, c[0x0][0x388] ;  /* 0x00007100ff0477ac */ /* 0x000e660008000800 */
[----:B------:R2:W3:Y:S01]  /*12a0*/  LDS.128 R12, [R20+0x10] ;  /* 0x00001000140c7984 */ /* 0x0004e20000000c00 */
[C---:B-1---5:R-:W-:Y:S01]  /*12b0*/  IMAD R23, R7.reuse, UR4, R2 ;  /* 0x0000000407177c24 */ /* 0x062fe2000f8e0202 */
[----:B------:R-:W-:-:S04]  /*12c0*/  IADD3 R7, PT, PT, R7, 0x4, RZ ;  /* 0x0000000407077810 */ /* 0x000fc80007ffe0ff */
[----:B------:R-:W-:-:S04]  /*12d0*/  IADD3 R21, PT, PT, R23, UR4, RZ ;  /* 0x0000000417157c10 */ /* 0x000fc8000fffe0ff */
[C---:B------:R-:W-:Y:S01]  /*12e0*/  IADD3 R25, PT, PT, R21.reuse, UR4, RZ ;  /* 0x0000000415197c10 */ /* 0x040fe2000fffe0ff */
[----:B--2---:R-:W-:-:S03]  /*12f0*/  IMAD.WIDE.U32 R20, R21, 0x8, R18 ;  /* 0x0000000815147825 */ /* 0x004fc600078e0012 */
[----:B------:R-:W-:Y:S01]  /*1300*/  IADD3 R27, PT, PT, R25, UR4, RZ ;  /* 0x00000004191b7c10 */ /* 0x000fe2000fffe0ff */
[CC--:B0-----:R-:W-:Y:S01]  /*1310*/  FMUL R17, R5.reuse, R9.reuse ;  /* 0x0000000905117220 */ /* 0x0c1fe20000400000 */
[C---:B------:R-:W-:Y:S01]  /*1320*/  FMUL R22, R4.reuse, R9 ;  /* 0x0000000904167220 */ /* 0x040fe20000400000 */
[CC--:B------:R-:W-:Y:S01]  /*1330*/  FMUL R9, R5.reuse, R11.reuse ;  /* 0x0000000b05097220 */ /* 0x0c0fe20000400000 */
[C---:B------:R-:W-:Y:S01]  /*1340*/  FMUL R11, R4.reuse, R11 ;  /* 0x0000000b040b7220 */ /* 0x040fe20000400000 */
[CC--:B------:R-:W-:Y:S01]  /*1350*/  FFMA R16, R4.reuse, R8.reuse, -R17 ;  /* 0x0000000804107223 */ /* 0x0c0fe20000000811 */
[C---:B------:R-:W-:Y:S01]  /*1360*/  FFMA R17, R5.reuse, R8, R22 ;  /* 0x0000000805117223 */ /* 0x040fe20000000016 */
[-C--:B------:R-:W-:Y:S01]  /*1370*/  FFMA R8, R4, R10.reuse, -R9 ;  /* 0x0000000a04087223 */ /* 0x080fe20000000809 */
[----:B------:R-:W-:Y:S01]  /*1380*/  FFMA R9, R5, R10, R11 ;  /* 0x0000000a05097223 */ /* 0x000fe2000000000b */
[----:B------:R-:W-:-:S04]  /*1390*/  IMAD.WIDE.U32 R10, R25, 0x8, R18 ;  /* 0x00000008190a7825 */ /* 0x000fc800078e0012 */
[----:B---3--:R-:W-:Y:S01]  /*13a0*/  FMUL R26, R4, R13 ;  /* 0x0000000d041a7220 */ /* 0x008fe20000400000 */
[----:B------:R-:W-:-:S04]  /*13b0*/  IMAD.WIDE.U32 R22, R23, 0x8, R18 ;  /* 0x0000000817167825 */ /* 0x000fc800078e0012 */
[----:B------:R-:W-:-:S04]  /*13c0*/  IMAD.WIDE.U32 R24, R27, 0x8, R18 ;  /* 0x000000081b187825 */ /* 0x000fc800078e0012 */
[C---:B------:R-:W-:Y:S01]  /*13d0*/  FMUL R19, R5.reuse, R13 ;  /* 0x0000000d05137220 */ /* 0x040fe20000400000 */
[CC--:B------:R-:W-:Y:S01]  /*13e0*/  FMUL R13, R5.reuse, R15.reuse ;  /* 0x0000000f050d7220 */ /* 0x0c0fe20000400000 */
[C---:B------:R-:W-:Y:S01]  /*13f0*/  FMUL R15, R4.reuse, R15 ;  /* 0x0000000f040f7220 */ /* 0x040fe20000400000 */
[----:B------:R1:W-:Y:S01]  /*1400*/  STG.E.64 desc[UR10][R22.64], R16 ;  /* 0x0000001016007986 */ /* 0x0003e2000c101b0a */
[CC--:B------:R-:W-:Y:S01]  /*1410*/  FFMA R18, R4.reuse, R12.reuse, -R19 ;  /* 0x0000000c04127223 */ /* 0x0c0fe20000000813 */
[C---:B------:R-:W-:Y:S01]  /*1420*/  FFMA R19, R5.reuse, R12, R26 ;  /* 0x0000000c05137223 */ /* 0x040fe2000000001a */
[-C--:B------:R-:W-:Y:S01]  /*1430*/  FFMA R12, R4, R14.reuse, -R13 ;  /* 0x0000000e040c7223 */ /* 0x080fe2000000080d */
[----:B------:R-:W-:Y:S01]  /*1440*/  FFMA R13, R5, R14, R15 ;  /* 0x0000000e050d7223 */ /* 0x000fe2000000000f */
[----:B------:R1:W-:Y:S04]  /*1450*/  STG.E.64 desc[UR10][R20.64], R8 ;  /* 0x0000000814007986 */ /* 0x0003e8000c101b0a */
[----:B------:R1:W-:Y:S04]  /*1460*/  STG.E.64 desc[UR10][R10.64], R18 ;  /* 0x000000120a007986 */ /* 0x0003e8000c101b0a */
[----:B------:R1:W-:Y:S02]  /*1470*/  STG.E.64 desc[UR10][R24.64], R12 ;  /* 0x0000000c18007986 */ /* 0x0003e4000c101b0a */
.L_x_9:
[----:B------:R-:W-:Y:S05]  /*1480*/  BRA.U !UP1, `(.L_x_8) ;  /* 0x0000000109a07547 */ /* 0x000fea000b800000 */
[----:B------:R-:W-:Y:S01]  /*1490*/  UISETP.NE.AND UP0, UPT, UR5, 0x1, UPT ;  /* 0x000000010500788c */ /* 0x000fe2000bf05270 */
[----:B------:R-:W-:-:S08]  /*14a0*/  LOP3.LUT P1, RZ, R3, 0x1, RZ, 0xc0, !PT ;  /* 0x0000000103ff7812 */ /* 0x000fd0000782c0ff */
[----:B------:R-:W-:Y:S05]  /*14b0*/  BRA.U !UP0, `(.L_x_10) ;  /* 0x0000000108587547 */ /* 0x000fea000b800000 */
[----:B------:R-:W2:Y:S01]  /*14c0*/  S2UR UR6, SR_CgaCtaId ;  /* 0x00000000000679c3 */ /* 0x000ea20000008800 */
[----:B------:R-:W-:-:S07]  /*14d0*/  UMOV UR4, 0x400 ;  /* 0x0000040000047882 */ /* 0x000fce0000000000 */
[----:B------:R-:W3:Y:S01]  /*14e0*/  LDC.64 R14, c[0x0][0x3c8] ;  /* 0x0000f200ff0e7b82 */ /* 0x000ee20000000a00 */
[----:B--2---:R-:W-:-:S06]  /*14f0*/  ULEA UR4, UR6, UR4, 0x18 ;  /* 0x0000000406047291 */ /* 0x004fcc000f8ec0ff */
[----:B01----:R-:W-:-:S05]  /*1500*/  LEA R8, R7, UR4, 0x3 ;  /* 0x0000000407087c11 */ /* 0x003fca000f8e18ff */
[----:B------:R-:W0:Y:S01]  /*1510*/  LDCU UR4, c[0x0][0x388] ;  /* 0x00007100ff0477ac */ /* 0x000e220008000800 */
[----:B------:R-:W1:Y:S01]  /*1520*/  LDS.128 R8, [R8] ;  /* 0x0000000008087984 */ /* 0x000e620000000c00 */
[C---:B0----5:R-:W-:Y:S01]  /*1530*/  IMAD R13, R7.reuse, UR4, R2 ;  /* 0x00000004070d7c24 */ /* 0x061fe2000f8e0202 */
[----:B------:R-:W-:-:S04]  /*1540*/  IADD3 R7, PT, PT, R7, 0x2, RZ ;  /* 0x0000000207077810 */ /* 0x000fc80007ffe0ff */
[C---:B------:R-:W-:Y:S01]  /*1550*/  IADD3 R3, PT, PT, R13.reuse, UR4, RZ ;  /* 0x000000040d037c10 */ /* 0x040fe2000fffe0ff */
[----:B---3--:R-:W-:-:S04]  /*1560*/  IMAD.WIDE.U32 R12, R13, 0x8, R14 ;  /* 0x000000080d0c7825 */ /* 0x008fc800078e000e */
[----:B------:R-:W-:-:S04]  /*1570*/  IMAD.WIDE.U32 R14, R3, 0x8, R14 ;  /* 0x00000008030e7825 */ /* 0x000fc800078e000e */
[CC--:B-1----:R-:W-:Y:S01]  /*1580*/  FMUL R3, R5.reuse, R9.reuse ;  /* 0x0000000905037220 */ /* 0x0c2fe20000400000 */
[C---:B------:R-:W-:Y:S01]  /*1590*/  FMUL R18, R4.reuse, R9 ;  /* 0x0000000904127220 */ /* 0x040fe20000400000 */
[CC--:B------:R-:W-:Y:S01]  /*15a0*/  FMUL R9, R5.reuse, R11.reuse ;  /* 0x0000000b05097220 */ /* 0x0c0fe20000400000 */
[C---:B------:R-:W-:Y:S01]  /*15b0*/  FMUL R11, R4.reuse, R11 ;  /* 0x0000000b040b7220 */ /* 0x040fe20000400000 */
[CC--:B------:R-:W-:Y:S01]  /*15c0*/  FFMA R16, R4.reuse, R8.reuse, -R3 ;  /* 0x0000000804107223 */ /* 0x0c0fe20000000803 */
[C---:B------:R-:W-:Y:S01]  /*15d0*/  FFMA R17, R5.reuse, R8, R18 ;  /* 0x0000000805117223 */ /* 0x040fe20000000012 */
[-C--:B------:R-:W-:Y:S01]  /*15e0*/  FFMA R8, R4, R10.reuse, -R9 ;  /* 0x0000000a04087223 */ /* 0x080fe20000000809 */
[----:B------:R-:W-:-:S03]  /*15f0*/  FFMA R9, R5, R10, R11 ;  /* 0x0000000a05097223 */ /* 0x000fc6000000000b */
[----:B------:R2:W-:Y:S04]  /*1600*/  STG.E.64 desc[UR10][R12.64], R16 ;  /* 0x000000100c007986 */ /* 0x0005e8000c101b0a */
[----:B------:R2:W-:Y:S02]  /*1610*/  STG.E.64 desc[UR10][R14.64], R8 ;  /* 0x000000080e007986 */ /* 0x0005e4000c101b0a */
.L_x_10:
[----:B------:R-:W-:Y:S05]  /*1620*/  @!P1 BRA `(.L_x_8) ;  /* 0x0000000000389947 */ /* 0x000fea0003800000 */
[----:B------:R-:W3:Y:S01]  /*1630*/  S2UR UR6, SR_CgaCtaId ;  /* 0x00000000000679c3 */ /* 0x000ee20000008800 */
[----:B------:R-:W-:-:S07]  /*1640*/  UMOV UR4, 0x400 ;  /* 0x0000040000047882 */ /* 0x000fce0000000000 */
[----:B012---:R-:W0:Y:S01]  /*1650*/  LDC.64 R8, c[0x0][0x3c8] ;  /* 0x0000f200ff087b82 */ /* 0x007e220000000a00 */
[----:B---3--:R-:W-:-:S06]  /*1660*/  ULEA UR4, UR6, UR4, 0x18 ;  /* 0x0000000406047291 */ /* 0x008fcc000f8ec0ff */
[----:B------:R-:W-:-:S05]  /*1670*/  LEA R10, R7, UR4, 0x3 ;  /* 0x00000004070a7c11 */ /* 0x000fca000f8e18ff */
[----:B------:R-:W1:Y:S01]  /*1680*/  LDCU UR4, c[0x0][0x388] ;  /* 0x00007100ff0477ac */ /* 0x000e620008000800 */
[----:B------:R-:W2:Y:S01]  /*1690*/  LDS.64 R10, [R10] ;  /* 0x000000000a0a7984 */ /* 0x000ea20000000a00 */
[----:B-1---5:R-:W-:-:S04]  /*16a0*/  IMAD R3, R7, UR4, R2 ;  /* 0x0000000407037c24 */ /* 0x022fc8000f8e0202 */
[----:B0-----:R-:W-:-:S04]  /*16b0*/  IMAD.WIDE.U32 R2, R3, 0x8, R8 ;  /* 0x0000000803027825 */ /* 0x001fc800078e0008 */
[-C--:B--2---:R-:W-:Y:S01]  /*16c0*/  FMUL R7, R5, R11.reuse ;  /* 0x0000000b05077220 */ /* 0x084fe20000400000 */
[----:B------:R-:W-:-:S03]  /*16d0*/  FMUL R12, R4, R11 ;  /* 0x0000000b040c7220 */ /* 0x000fc60000400000 */
[-C--:B------:R-:W-:Y:S01]  /*16e0*/  FFMA R4, R4, R10.reuse, -R7 ;  /* 0x0000000a04047223 */ /* 0x080fe20000000807 */
[----:B------:R-:W-:-:S05]  /*16f0*/  FFMA R5, R5, R10, R12 ;  /* 0x0000000a05057223 */ /* 0x000fca000000000c */
[----:B------:R3:W-:Y:S02]  /*1700*/  STG.E.64 desc[UR10][R2.64], R4 ;  /* 0x0000000402007986 */ /* 0x0007e4000c101b0a */
.L_x_8:
[----:B------:R-:W-:Y:S05]  /*1710*/  @P0 BRA `(.L_x_11) ;  /* 0xfffffff400240947 */ /* 0x000fea000383ffff */
[----:B------:R-:W-:Y:S05]  /*1720*/  EXIT ;  /* 0x000000000000794d */ /* 0x000fea0003800000 */
.L_x_12:
[----:B------:R-:W-:-:S00]  /*1730*/  BRA `(.L_x_12) ;  /* 0xfffffffc00fc7947 */ /* 0x000fc0000383ffff */
[----:B------:R-:W-:-:S00]  /*1740*/  NOP ;  /* 0x0000000000007918 */ /* 0x000fc00000000000 */
        /* <DEDUP_REMOVED lines=11> */
.L_x_21:


//--------------------- .text._Z8cu_onemmjjj6float2PS_jS_S0_j --------------------------
	.section	.text._Z8cu_onemmjjj6float2PS_jS_S0_j,"ax",@progbits
	.align	128
        .global         _Z8cu_onemmjjj6float2PS_jS_S0_j
        .type           _Z8cu_onemmjjj6float2PS_jS_S0_j,@function
        .size           _Z8cu_onemmjjj6float2PS_jS_S0_j,(.L_x_22 - _Z8cu_onemmjjj6float2PS_jS_S0_j)
        .other          _Z8cu_onemmjjj6float2PS_jS_S0_j,@"STO_CUDA_ENTRY STV_DEFAULT"
_Z8cu_onemmjjj6float2PS_jS_S0_j:
.text._Z8cu_onemmjjj6float2PS_jS_S0_j:
[----:B------:R-:W-:Y:S01]  /*0000*/  LDC R1, c[0x0][0x37c] ;  /* 0x0000df00ff017b82 */ /* 0x000fe20000000800 */
[----:B------:R-:W0:Y:S01]  /*0010*/  S2R R0, SR_TID.X ;  /* 0x0000000000007919 */ /* 0x000e220000002100 */
[----:B------:R-:W0:Y:S06]  /*0020*/  LDCU UR4, c[0x0][0x388] ;  /* 0x00007100ff0477ac */ /* 0x000e2c0008000800 */
[----:B------:R-:W1:Y:S01]  /*0030*/  S2UR UR8, SR_CTAID.X ;  /* 0x00000000000879c3 */ /* 0x000e620000002500 */
[----:B------:R-:W-:Y:S01]  /*0040*/  BSSY.RECONVERGENT B0, `(.L_x_13) ;  /* 0x0000012000007945 */ /* 0x000fe20003800200 */
[----:B------:R-:W-:Y:S01]  /*0050*/  CS2R R6, SRZ ;  /* 0x0000000000067805 */ /* 0x000fe2000001ff00 */
[----:B------:R-:W2:Y:S01]  /*0060*/  LDCU.64 UR6, c[0x0][0x358] ;  /* 0x00006b00ff0677ac */ /* 0x000ea20008000a00 */
[----:B0-----:R-:W-:-:S13]  /*0070*/  ISETP.GE.U32.AND P0, PT, R0, UR4, PT ;  /* 0x0000000400007c0c */ /* 0x001fda000bf06070 */
[----:B-12---:R-:W-:Y:S05]  /*0080*/  @P0 BRA `(.L_x_14) ;  /* 0x0000000000340947 */ /* 0x006fea0003800000 */
[----:B------:R-:W0:Y:S01]  /*0090*/  LDC R9, c[0x0][0x360] ;  /* 0x0000d800ff097b82 */ /* 0x000e220000000800 */
[----:B------:R-:W-:Y:S02]  /*00a0*/  MOV R8, R0 ;  /* 0x0000000000087202 */ /* 0x000fe40000000f00 */
[----:B------:R-:W-:-:S05]  /*00b0*/  CS2R R6, SRZ ;  /* 0x0000000000067805 */ /* 0x000fca000001ff00 */
[----:B------:R-:W1:Y:S08]  /*00c0*/  LDC R11, c[0x0][0x3a0] ;  /* 0x0000e800ff0b7b82 */ /* 0x000e700000000800 */
[----:B------:R-:W2:Y:S02]  /*00d0*/  LDC.64 R4, c[0x0][0x398] ;  /* 0x0000e600ff047b82 */ /* 0x000ea40000000a00 */
.L_x_15:
[----:B-1----:R-:W-:-:S04]  /*00e0*/  IMAD R3, R11, UR8, R8 ;  /* 0x000000080b037c24 */ /* 0x002fc8000f8e0208 */
[----:B--2---:R-:W-:-:S06]  /*00f0*/  IMAD.WIDE.U32 R2, R3, 0x8, R4 ;  /* 0x0000000803027825 */ /* 0x004fcc00078e0004 */
[----:B------:R-:W2:Y:S01]  /*0100*/  LDG.E.64 R2, desc[UR6][R2.64] ;  /* 0x0000000602027981 */ /* 0x000ea2000c1e1b00 */
[----:B0-----:R-:W-:-:S04]  /*0110*/  IADD3 R8, PT, PT, R9, R8, RZ ;  /* 0x0000000809087210 */ /* 0x001fc80007ffe0ff */
[----:B------:R-:W-:Y:S01]  /*0120*/  ISETP.GE.U32.AND P0, PT, R8, UR4, PT ;  /* 0x0000000408007c0c */ /* 0x000fe2000bf06070 */
[----:B--2---:R-:W-:Y:S01]  /*0130*/  FADD R6, R2, R6 ;  /* 0x0000000602067221 */ /* 0x004fe20000000000 */
[----:B------:R-:W-:-:S11]  /*0140*/  FADD R7, R3, R7 ;  /* 0x0000000703077221 */ /* 0x000fd60000000000 */
[----:B------:R-:W-:Y:S05]  /*0150*/  @!P0 BRA `(.L_x_15) ;  /* 0xfffffffc00e08947 */ /* 0x000fea000383ffff */
.L_x_14:
[----:B------:R-:W-:Y:S05]  /*0160*/  BSYNC.RECONVERGENT B0 ;  /* 0x0000000000007941 */ /* 0x000fea0003800200 */
.L_x_13:
[----:B------:R-:W0:Y:S01]  /*0170*/  S2UR UR5, SR_CgaCtaId ;  /* 0x00000000000579c3 */ /* 0x000e220000008800 */
[----:B------:R-:W-:Y:S01]  /*0180*/  UMOV UR4, 0x400 ;  /* 0x0000040000047882 */ /* 0x000fe20000000000 */
[----:B------:R-:W1:Y:S01]  /*0190*/  LDCU UR9, c[0x0][0x360] ;  /* 0x00006c00ff0977ac */ /* 0x000e620008000800 */
[----:B------:R-:W2:Y:S01]  /*01a0*/  LDCU UR10, c[0x0][0x380] ;  /* 0x00007000ff0a77ac */ /* 0x000ea20008000800 */
[----:B-1----:R-:W-:Y:S02]  /*01b0*/  UISETP.GE.U32.AND UP0, UPT, UR9, 0x2, UPT ;  /* 0x000000020900788c */ /* 0x002fe4000bf06070 */
[----:B0-----:R-:W-:Y:S01]  /*01c0*/  ULEA UR4, UR5, UR4, 0x18 ;  /* 0x0000000405047291 */ /* 0x001fe2000f8ec0ff */
[----:B--2---:R-:W-:-:S05]  /*01d0*/  ISETP.GE.U32.AND P0, PT, R0, UR10, PT ;  /* 0x0000000a00007c0c */ /* 0x004fca000bf06070 */
[----:B------:R-:W-:-:S05]  /*01e0*/  LEA R8, R0, UR4, 0x3 ;  /* 0x0000000400087c11 */ /* 0x000fca000f8e18ff */
[----:B------:R0:W-:Y:S01]  /*01f0*/  STS.64 [R8], R6 ;  /* 0x0000000608007388 */ /* 0x0001e20000000a00 */
[----:B------:R-:W-:Y:S06]  /*0200*/  BAR.SYNC.DEFER_BLOCKING 0x0 ;  /* 0x0000000000007b1d */ /* 0x000fec0000010000 */
[----:B------:R-:W-:Y:S05]  /*0210*/  BRA.U !UP0, `(.L_x_16) ;  /* 0x0000000108347547 */ /* 0x000fea000b800000 */
[----:B------:R-:W-:-:S07]  /*0220*/  MOV R2, UR9 ;  /* 0x0000000900027c02 */ /* 0x000fce0008000f00 */
.L_x_17:
[----:B------:R-:W-:-:S04]  /*0230*/  SHF.R.U32.HI R9, RZ, 0x1, R2 ;  /* 0x00000001ff097819 */ /* 0x000fc80000011602 */
[----:B------:R-:W-:-:S13]  /*0240*/  ISETP.GE.U32.AND P1, PT, R0, R9, PT ;  /* 0x000000090000720c */ /* 0x000fda0003f26070 */
[----:B------:R-:W-:Y:S01]  /*0250*/  @!P1 LEA R3, R9, R8, 0x3 ;  /* 0x0000000809039211 */ /* 0x000fe200078e18ff */
[----:B------:R-:W-:Y:S04]  /*0260*/  @!P1 LDS.64 R4, [R8] ;  /* 0x0000000008049984 */ /* 0x000fe80000000a00 */
[----:B0-----:R-:W0:Y:S02]  /*0270*/  @!P1 LDS.64 R6, [R3] ;  /* 0x0000000003069984 */ /* 0x001e240000000a00 */
[----:B0-----:R-:W-:Y:S01]  /*0280*/  @!P1 FADD R4, R4, R6 ;  /* 0x0000000604049221 */ /* 0x001fe20000000000 */
[----:B------:R-:W-:-:S05]  /*0290*/  @!P1 FADD R5, R5, R7 ;  /* 0x0000000705059221 */ /* 0x000fca0000000000 */
[----:B------:R1:W-:Y:S01]  /*02a0*/  @!P1 STS.64 [R8], R4 ;  /* 0x0000000408009388 */ /* 0x0003e20000000a00 */
[----:B------:R-:W-:Y:S01]  /*02b0*/  BAR.SYNC.DEFER_BLOCKING 0x0 ;  /* 0x0000000000007b1d */ /* 0x000fe20000010000 */
[----:B------:R-:W-:Y:S02]  /*02c0*/  ISETP.GT.U32.AND P1, PT, R2, 0x3, PT ;  /* 0x000000030200780c */ /* 0x000fe40003f24070 */
[----:B------:R-:W-:-:S11]  /*02d0*/  MOV R2, R9 ;  /* 0x0000000900027202 */ /* 0x000fd60000000f00 */
[----:B-1----:R-:W-:Y:S05]  /*02e0*/  @P1 BRA `(.L_x_17) ;  /* 0xfffffffc00d01947 */ /* 0x002fea000383ffff */
.L_x_16:
[----:B------:R-:W-:Y:S05]  /*02f0*/  @P0 EXIT ;  /* 0x000000000000094d */ /* 0x000fea0003800000 */
[----:B------:R-:W1:Y:S01]  /*0300*/  S2UR UR5, SR_CgaCtaId ;  /* 0x00000000000579c3 */ /* 0x000e620000008800 */
[----:B------:R-:W-:Y:S01]  /*0310*/  UMOV UR4, 0x400 ;  /* 0x0000040000047882 */ /* 0x000fe20000000000 */
[----:B------:R-:W2:Y:S06]  /*0320*/  LDCU.64 UR12, c[0x0][0x3a8] ;  /* 0x00007500ff0c77ac */ /* 0x000eac0008000a00 */
[----:B------:R-:W3:Y:S08]  /*0330*/  LDC R13, c[0x0][0x3b8] ;  /* 0x0000ee00ff0d7b82 */ /* 0x000ef00000000800 */
[----:B------:R-:W4:Y:S01]  /*0340*/  LDC.64 R2, c[0x0][0x3b0] ;  /* 0x0000ec00ff027b82 */ /* 0x000f220000000a00 */
[----:B-1----:R-:W-:-:S09]  /*0350*/  ULEA UR4, UR5, UR4, 0x18 ;  /* 0x0000000405047291 */ /* 0x002fd2000f8ec0ff */
[----:B------:R-:W0:Y:S02]  /*0360*/  LDS.64 R4, [UR4] ;  /* 0x00000004ff047984 */ /* 0x000e240008000a00 */
[----:B------:R-:W0:Y:S02]  /*0370*/  LDCU.64 UR4, c[0x0][0x390] ;  /* 0x00007200ff0477ac */ /* 0x000e240008000a00 */
[C---:B0-----:R-:W-:Y:S01]  /*0380*/  FMUL R7, R5.reuse, UR5 ;  /* 0x0000000505077c20 */ /* 0x041fe20008400000 */
[----:B------:R-:W-:-:S03]  /*0390*/  FMUL R5, R5, UR4 ;  /* 0x0000000405057c20 */ /* 0x000fc60008400000 */
[C---:B------:R-:W-:Y:S01]  /*03a0*/  FFMA R7, R4.reuse, UR4, -R7 ;  /* 0x0000000404077c23 */ /* 0x040fe20008000807 */
[----:B--234-:R-:W-:-:S07]  /*03b0*/  FFMA R6, R4, UR5, R5 ;  /* 0x0000000504067c23 */ /* 0x01cfce0008000005 */
.L_x_18:
[----:B0-----:R-:W-:-:S04]  /*03c0*/  IMAD R5, R13, UR8, R0 ;  /* 0x000000080d057c24 */ /* 0x001fc8000f8e0200 */
[----:B------:R-:W-:-:S05]  /*03d0*/  IMAD.WIDE.U32 R4, R5, 0x8, R2 ;  /* 0x0000000805047825 */ /* 0x000fca00078e0002 */
[----:B------:R-:W2:Y:S01]  /*03e0*/  LDG.E.64 R8, desc[UR6][R4.64] ;  /* 0x0000000604087981 */ /* 0x000ea2000c1e1b00 */
[----:B------:R-:W-:-:S04]  /*03f0*/  IADD3 R0, PT, PT, R0, UR9, RZ ;  /* 0x0000000900007c10 */ /* 0x000fc8000fffe0ff */
[----:B------:R-:W-:Y:S01]  /*0400*/  ISETP.GE.U32.AND P0, PT, R0, UR10, PT ;  /* 0x0000000a00007c0c */ /* 0x000fe2000bf06070 */
[C---:B--2---:R-:W-:Y:S01]  /*0410*/  FMUL R11, R9.reuse, UR13 ;  /* 0x0000000d090b7c20 */ /* 0x044fe20008400000 */
[----:B------:R-:W-:-:S03]  /*0420*/  FMUL R9, R9, UR12 ;  /* 0x0000000c09097c20 */ /* 0x000fc60008400000 */
[C---:B------:R-:W-:Y:S01]  /*0430*/  FFMA R10, R8.reuse, UR12, -R11 ;  /* 0x0000000c080a7c23 */ /* 0x040fe2000800080b */
[----:B------:R-:W-:-:S03]  /*0440*/  FFMA R9, R8, UR13, R9 ;  /* 0x0000000d08097c23 */ /* 0x000fc60008000009 */
[----:B------:R-:W-:Y:S01]  /*0450*/  FADD R8, R7, R10 ;  /* 0x0000000a07087221 */ /* 0x000fe20000000000 */
[----:B------:R-:W-:-:S05]  /*0460*/  FADD R9, R6, R9 ;  /* 0x0000000906097221 */ /* 0x000fca0000000000 */
[----:B------:R0:W-:Y:S01]  /*0470*/  STG.E.64 desc[UR6][R4.64], R8 ;  /* 0x0000000804007986 */ /* 0x0001e2000c101b06 */
[----:B------:R-:W-:Y:S05]  /*0480*/  @!P0 BRA `(.L_x_18) ;  /* 0xfffffffc00cc8947 */ /* 0x000fea000383ffff */
[----:B------:R-:W-:Y:S05]  /*0490*/  EXIT ;  /* 0x000000000000794d */ /* 0x000fea0003800000 */
.L_x_19:
        /* <DEDUP_REMOVED lines=14> */
.L_x_22:


//--------------------- .text._Z6cu_maxjfPf       --------------------------
	.section	.text._Z6cu_maxjfPf,"ax",@progbits
	.align	128
        .global         _Z6cu_maxjfPf
        .type           _Z6cu_maxjfPf,@function
        .size           _Z6cu_maxjfPf,(.L_x_23 - _Z6cu_maxjfPf)
        .other          _Z6cu_maxjfPf,@"STO_CUDA_ENTRY STV_DEFAULT"
_Z6cu_maxjfPf:
.text._Z6cu_maxjfPf:
        /* <DEDUP_REMOVED lines=10> */
[----:B------:R-:W2:Y:S01]  /*00a0*/  LDCU UR6, c[0x0][0x384] ;  /* 0x00007080ff0677ac */ /* 0x000ea20008000800 */
[----:B0-----:R-:W-:-:S05]  /*00b0*/  IMAD.WIDE R2, R5, 0x4, R2 ;  /* 0x0000000405027825 */ /* 0x001fca00078e0202 */
[----:B-1----:R-:W2:Y:S02]  /*00c0*/  LDG.E R0, desc[UR4][R2.64] ;  /* 0x0000000402007981 */ /* 0x002ea4000c1e1900 */
[----:B--2---:R-:W-:-:S05]  /*00d0*/  FMNMX R5, R0, UR6, !PT ;  /* 0x0000000600057c09 */ /* 0x004fca000f800000 */
[----:B------:R-:W-:Y:S01]  /*00e0*/  STG.E desc[UR4][R2.64], R5 ;  /* 0x0000000502007986 */ /* 0x000fe2000c101904 */
[----:B------:R-:W-:Y:S05]  /*00f0*/  EXIT ;  /* 0x000000000000794d */ /* 0x000fea0003800000 */
.L_x_20:
        /* <DEDUP_REMOVED lines=16> */
.L_x_23:


//--------------------- .nv.shared._Z14cu_exw_csrmm_Hjjj6float2PS_PjS1_S0_jS_S0_j --------------------------
	.section	.nv.shared._Z14cu_exw_csrmm_Hjjj6float2PS_PjS1_S0_jS_S0_j,"aw",@nobits
	.sectionflags	@""
	.align	16
	.zero		1024


//--------------------- .nv.shared.reserved.0     --------------------------
	.section	.nv.shared.reserved.0,"aw",@nobits
	.weak		__nv_reservedSMEM_offset_0_alias
	.size		__nv_reservedSMEM_offset_0_alias, 0, 64
	.other		__nv_reservedSMEM_offset_0_alias,@"STO_CUDA_RESERVED_SHARED STV_DEFAULT"
__nv_reservedSMEM_offset_0_alias:
	.zero		0
	.zero		64


//--------------------- .nv.shared._Z8cu_onemmjjj6float2PS_jS_S0_j --------------------------
	.section	.nv.shared._Z8cu_onemmjjj6float2PS_jS_S0_j,"aw",@nobits
	.sectionflags	@""
	.align	16
	.zero		1024


//--------------------- .nv.shared._Z6cu_maxjfPf  --------------------------
	.section	.nv.shared._Z6cu_maxjfPf,"aw",@nobits
	.sectionflags	@""
	.align	16
	.zero		1024


//--------------------- .nv.constant0._Z14cu_exw_csrmm_Hjjj6float2PS_PjS1_S0_jS_S0_j --------------------------
	.section	.nv.constant0._Z14cu_exw_csrmm_Hjjj6float2PS_PjS1_S0_jS_S0_j,"a",@progbits
	.sectionflags	@""
	.align	4
.nv.constant0._Z14cu_exw_csrmm_Hjjj6float2PS_PjS1_S0_jS_S0_j:
	.zero		980


//--------------------- .nv.constant0._Z8cu_onemmjjj6float2PS_jS_S0_j --------------------------
	.section	.nv.constant0._Z8cu_onemmjjj6float2PS_jS_S0_j,"a",@progbits
	.sectionflags	@""
	.align	4
.nv.constant0._Z8cu_onemmjjj6float2PS_jS_S0_j:
	.zero		956


//--------------------- .nv.constant0._Z6cu_maxjfPf --------------------------
	.section	.nv.constant0._Z6cu_maxjfPf,"a",@progbits
	.sectionflags	@""
	.align	4
.nv.constant0._Z6cu_maxjfPf:
	.zero		912


//--------------------- SYMBOLS --------------------------

	.type		.nv.reservedSmem.offset0,@object
	.size		.nv.reservedSmem.offset0,0x4
	.type		.nv.reservedSmem.cap,@object
	.size		.nv.reservedSmem.cap,0x4
